//
// Generated by NVIDIA NVVM Compiler
//
// Compiler Build ID: CL-36424714
// Cuda compilation tools, release 13.0, V13.0.88
// Based on NVVM 20.0.0
//

.version 9.0
.target sm_100
.address_size 64

	// .globl	_Z7CalcSepPfS_S_iiPiffi
.global .align 4 .b8 __cudart_i2opi_f[24] = {65, 144, 67, 60, 153, 149, 98, 219, 192, 221, 52, 245, 209, 87, 39, 252, 41, 21, 68, 78, 110, 131, 249, 162};

.visible .entry _Z7CalcSepPfS_S_iiPiffi(
	.param .u64 .ptr .align 1 _Z7CalcSepPfS_S_iiPiffi_param_0,
	.param .u64 .ptr .align 1 _Z7CalcSepPfS_S_iiPiffi_param_1,
	.param .u64 .ptr .align 1 _Z7CalcSepPfS_S_iiPiffi_param_2,
	.param .u32 _Z7CalcSepPfS_S_iiPiffi_param_3,
	.param .u32 _Z7CalcSepPfS_S_iiPiffi_param_4,
	.param .u64 .ptr .align 1 _Z7CalcSepPfS_S_iiPiffi_param_5,
	.param .f32 _Z7CalcSepPfS_S_iiPiffi_param_6,
	.param .f32 _Z7CalcSepPfS_S_iiPiffi_param_7,
	.param .u32 _Z7CalcSepPfS_S_iiPiffi_param_8
)
{
	.local .align 4 .b8 	__local_depot0[28];
	.reg .b64 	%SP;
	.reg .b64 	%SPL;
	.reg .pred 	%p<45>;
	.reg .b32 	%r<148>;
	.reg .b32 	%f<144>;
	.reg .b64 	%rd<92>;
	.reg .b64 	%fd<5>;

	mov.u64 	%SPL, __local_depot0;
	ld.param.u64 	%rd26, [_Z7CalcSepPfS_S_iiPiffi_param_0];
	ld.param.u64 	%rd27, [_Z7CalcSepPfS_S_iiPiffi_param_1];
	ld.param.u64 	%rd28, [_Z7CalcSepPfS_S_iiPiffi_param_2];
	ld.param.u32 	%r52, [_Z7CalcSepPfS_S_iiPiffi_param_3];
	ld.param.u64 	%rd25, [_Z7CalcSepPfS_S_iiPiffi_param_5];
	ld.param.f32 	%f25, [_Z7CalcSepPfS_S_iiPiffi_param_6];
	ld.param.f32 	%f26, [_Z7CalcSepPfS_S_iiPiffi_param_7];
	ld.param.u32 	%r53, [_Z7CalcSepPfS_S_iiPiffi_param_8];
	cvta.to.global.u64 	%rd1, %rd25;
	cvta.to.global.u64 	%rd2, %rd26;
	cvta.to.global.u64 	%rd3, %rd28;
	cvta.to.global.u64 	%rd4, %rd27;
	add.u64 	%rd5, %SPL, 0;
	mov.u32 	%r54, %ntid.x;
	mov.u32 	%r55, %ctaid.x;
	mov.u32 	%r56, %tid.x;
	mad.lo.s32 	%r1, %r54, %r55, %r56;
	sub.f32 	%f1, %f26, %f25;
	mul.lo.s32 	%r2, %r53, %r1;
	add.s32 	%r138, %r1, 1;
	setp.ge.s32 	%p1, %r138, %r52;
	@%p1 bra 	$L__BB0_21;
	ld.param.u32 	%r126, [_Z7CalcSepPfS_S_iiPiffi_param_8];
	mul.wide.s32 	%rd30, %r1, 4;
	add.s64 	%rd6, %rd2, %rd30;
	setp.lt.s32 	%p2, %r126, 3;
	@%p2 bra 	$L__BB0_16;
	ld.param.u32 	%r127, [_Z7CalcSepPfS_S_iiPiffi_param_8];
	add.s32 	%r61, %r127, -2;
	cvt.rn.f32.s32 	%f2, %r61;
	add.s64 	%rd40, %rd4, %rd30;
	add.s64 	%rd43, %rd3, %rd30;
$L__BB0_3:
	ld.global.f32 	%f30, [%rd40];
	mul.wide.s32 	%rd41, %r138, 4;
	add.s64 	%rd42, %rd4, %rd41;
	ld.global.f32 	%f31, [%rd42];
	ld.global.f32 	%f32, [%rd43];
	add.s64 	%rd44, %rd3, %rd41;
	ld.global.f32 	%f33, [%rd44];
	ld.global.f32 	%f34, [%rd6];
	add.s64 	%rd46, %rd2, %rd41;
	ld.global.f32 	%f35, [%rd46];
	mul.f32 	%f4, %f30, %f31;
	mul.f32 	%f5, %f32, %f33;
	sub.f32 	%f36, %f34, %f35;
	abs.f32 	%f6, %f36;
	mul.f32 	%f37, %f6, 0f3F22F983;
	cvt.rni.s32.f32 	%r136, %f37;
	cvt.rn.f32.s32 	%f38, %r136;
	fma.rn.f32 	%f39, %f38, 0fBFC90FDA, %f6;
	fma.rn.f32 	%f40, %f38, 0fB3A22168, %f39;
	fma.rn.f32 	%f142, %f38, 0fA7C234C5, %f40;
	abs.f32 	%f8, %f6;
	setp.ltu.f32 	%p8, %f8, 0f47CE4780;
	@%p8 bra 	$L__BB0_11;
	setp.eq.f32 	%p9, %f8, 0f7F800000;
	@%p9 bra 	$L__BB0_10;
	mov.b32 	%r6, %f6;
	mov.b64 	%rd86, 0;
	mov.b32 	%r133, 0;
$L__BB0_6:
	.pragma "nounroll";
	mul.wide.u32 	%rd48, %r133, 4;
	mov.u64 	%rd49, __cudart_i2opi_f;
	add.s64 	%rd50, %rd49, %rd48;
	ld.global.nc.u32 	%r63, [%rd50];
	shl.b32 	%r64, %r6, 8;
	or.b32  	%r65, %r64, -2147483648;
	mad.wide.u32 	%rd51, %r63, %r65, %rd86;
	shr.u64 	%rd86, %rd51, 32;
	add.s64 	%rd52, %rd5, %rd48;
	st.local.u32 	[%rd52], %rd51;
	add.s32 	%r133, %r133, 1;
	setp.ne.s32 	%p10, %r133, 6;
	@%p10 bra 	$L__BB0_6;
	shr.u32 	%r66, %r6, 23;
	st.local.u32 	[%rd5+24], %rd86;
	and.b32  	%r9, %r66, 31;
	and.b32  	%r67, %r66, 224;
	add.s32 	%r68, %r67, -128;
	shr.u32 	%r69, %r68, 5;
	mul.wide.u32 	%rd53, %r69, 4;
	sub.s64 	%rd9, %rd5, %rd53;
	ld.local.u32 	%r134, [%rd9+24];
	ld.local.u32 	%r135, [%rd9+20];
	setp.eq.s32 	%p11, %r9, 0;
	@%p11 bra 	$L__BB0_9;
	shf.l.wrap.b32 	%r134, %r135, %r134, %r9;
	ld.local.u32 	%r70, [%rd9+16];
	shf.l.wrap.b32 	%r135, %r70, %r135, %r9;
$L__BB0_9:
	shr.u32 	%r71, %r134, 30;
	shf.l.wrap.b32 	%r72, %r135, %r134, 2;
	shl.b32 	%r73, %r135, 2;
	shr.u32 	%r74, %r72, 31;
	add.s32 	%r75, %r74, %r71;
	neg.s32 	%r76, %r75;
	setp.lt.s32 	%p12, %r6, 0;
	selp.b32 	%r136, %r76, %r75, %p12;
	xor.b32  	%r77, %r72, %r6;
	shr.s32 	%r78, %r72, 31;
	xor.b32  	%r79, %r78, %r72;
	xor.b32  	%r80, %r78, %r73;
	cvt.u64.u32 	%rd54, %r79;
	shl.b64 	%rd55, %rd54, 32;
	cvt.u64.u32 	%rd56, %r80;
	or.b64  	%rd57, %rd55, %rd56;
	cvt.rn.f64.s64 	%fd1, %rd57;
	mul.f64 	%fd2, %fd1, 0d3BF921FB54442D19;
	cvt.rn.f32.f64 	%f41, %fd2;
	neg.f32 	%f42, %f41;
	setp.lt.s32 	%p13, %r77, 0;
	selp.f32 	%f142, %f42, %f41, %p13;
	bra.uni 	$L__BB0_11;
$L__BB0_10:
	mov.f32 	%f43, 0f00000000;
	mul.rn.f32 	%f142, %f6, %f43;
	mov.b32 	%r136, 0;
$L__BB0_11:
	ld.param.u32 	%r128, [_Z7CalcSepPfS_S_iiPiffi_param_8];
	add.s32 	%r137, %r128, -1;
	add.s32 	%r82, %r136, 1;
	mul.rn.f32 	%f44, %f142, %f142;
	and.b32  	%r83, %r136, 1;
	setp.eq.b32 	%p14, %r83, 1;
	selp.f32 	%f45, %f142, 0f3F800000, %p14;
	fma.rn.f32 	%f46, %f44, %f45, 0f00000000;
	fma.rn.f32 	%f47, %f44, 0f37CBAC00, 0fBAB607ED;
	selp.f32 	%f48, 0fB94D4153, %f47, %p14;
	selp.f32 	%f49, 0f3C0885E4, 0f3D2AAABB, %p14;
	fma.rn.f32 	%f50, %f48, %f44, %f49;
	selp.f32 	%f51, 0fBE2AAAA8, 0fBEFFFFFF, %p14;
	fma.rn.f32 	%f52, %f50, %f44, %f51;
	fma.rn.f32 	%f53, %f52, %f46, %f45;
	and.b32  	%r84, %r82, 2;
	setp.eq.s32 	%p15, %r84, 0;
	mov.f32 	%f54, 0f00000000;
	sub.f32 	%f55, %f54, %f53;
	selp.f32 	%f56, %f53, %f55, %p15;
	fma.rn.f32 	%f57, %f5, %f56, %f4;
	abs.f32 	%f58, %f57;
	fma.rn.f32 	%f59, %f58, 0fBF000000, 0f3F000000;
	rsqrt.approx.ftz.f32 	%f60, %f59;
	mul.f32 	%f61, %f60, %f59;
	mul.f32 	%f62, %f60, 0fBF000000;
	fma.rn.f32 	%f63, %f61, %f62, 0f3F000000;
	fma.rn.f32 	%f64, %f61, %f63, %f61;
	setp.eq.f32 	%p16, %f58, 0f3F800000;
	selp.f32 	%f65, 0f00000000, %f64, %p16;
	setp.gt.f32 	%p17, %f58, 0f3F0F5C29;
	selp.f32 	%f66, %f65, %f58, %p17;
	copysign.f32 	%f67, %f57, %f66;
	mul.f32 	%f68, %f67, %f67;
	fma.rn.f32 	%f69, %f68, 0f3D10ECEF, 0f3C8B1ABB;
	fma.rn.f32 	%f70, %f69, %f68, 0f3CFC028C;
	fma.rn.f32 	%f71, %f70, %f68, 0f3D372139;
	fma.rn.f32 	%f72, %f71, %f68, 0f3D9993DB;
	fma.rn.f32 	%f73, %f72, %f68, 0f3E2AAAC6;
	mul.f32 	%f74, %f68, %f73;
	fma.rn.f32 	%f75, %f74, %f67, %f67;
	neg.f32 	%f76, %f75;
	selp.f32 	%f77, %f75, %f76, %p17;
	fma.rn.f32 	%f78, 0f3F6EE581, 0f3FD774EB, %f77;
	setp.gt.f32 	%p18, %f57, 0f3F0F5C29;
	selp.f32 	%f79, %f75, %f78, %p18;
	add.f32 	%f80, %f79, %f79;
	selp.f32 	%f81, %f80, %f79, %p17;
	sub.f32 	%f82, %f81, %f25;
	div.rn.f32 	%f12, %f82, %f1;
	setp.ge.f32 	%p19, %f12, 0f3F800000;
	@%p19 bra 	$L__BB0_15;
	setp.lt.f32 	%p20, %f12, 0f00000000;
	mov.b32 	%r137, 0;
	@%p20 bra 	$L__BB0_15;
	setp.eq.f32 	%p21, %f12, 0f00000000;
	mov.b32 	%r137, 1;
	@%p21 bra 	$L__BB0_15;
	mul.f32 	%f83, %f12, %f2;
	cvt.rzi.s32.f32 	%r87, %f83;
	add.s32 	%r137, %r87, 1;
$L__BB0_15:
	add.s32 	%r88, %r137, %r2;
	mul.wide.s32 	%rd58, %r88, 4;
	add.s64 	%rd59, %rd1, %rd58;
	ld.global.u32 	%r89, [%rd59];
	add.s32 	%r90, %r89, 1;
	st.global.u32 	[%rd59], %r90;
	add.s32 	%r138, %r138, 1;
	setp.lt.s32 	%p22, %r138, %r52;
	@%p22 bra 	$L__BB0_3;
	bra.uni 	$L__BB0_21;
$L__BB0_16:
	ld.global.f32 	%f3, [%rd6];
	mov.u64 	%rd35, __cudart_i2opi_f;
$L__BB0_17:
	mul.wide.s32 	%rd31, %r138, 4;
	add.s64 	%rd32, %rd2, %rd31;
	ld.global.f32 	%f27, [%rd32];
	sub.f32 	%f28, %f3, %f27;
	abs.f32 	%f13, %f28;
	abs.f32 	%f29, %f13;
	setp.ltu.f32 	%p3, %f29, 0f47CE4780;
	setp.eq.f32 	%p4, %f29, 0f7F800000;
	or.pred  	%p5, %p3, %p4;
	@%p5 bra 	$L__BB0_20;
	mov.b32 	%r58, %f13;
	shl.b32 	%r59, %r58, 8;
	or.b32  	%r23, %r59, -2147483648;
	mov.b64 	%rd87, 0;
	mov.b32 	%r139, 0;
$L__BB0_19:
	.pragma "nounroll";
	mul.wide.u32 	%rd34, %r139, 4;
	add.s64 	%rd36, %rd35, %rd34;
	ld.global.nc.u32 	%r60, [%rd36];
	mad.wide.u32 	%rd37, %r60, %r23, %rd87;
	shr.u64 	%rd87, %rd37, 32;
	add.s64 	%rd38, %rd5, %rd34;
	st.local.u32 	[%rd38], %rd37;
	add.s32 	%r139, %r139, 1;
	setp.ne.s32 	%p6, %r139, 6;
	@%p6 bra 	$L__BB0_19;
$L__BB0_20:
	add.s32 	%r138, %r138, 1;
	setp.lt.s32 	%p7, %r138, %r52;
	@%p7 bra 	$L__BB0_17;
$L__BB0_21:
	not.b32 	%r27, %r1;
	sub.s32 	%r146, %r52, %r1;
	setp.ge.s32 	%p23, %r146, %r52;
	@%p23 bra 	$L__BB0_42;
	ld.param.u32 	%r129, [_Z7CalcSepPfS_S_iiPiffi_param_8];
	add.s32 	%r91, %r52, %r27;
	cvt.s64.s32 	%rd12, %r91;
	mul.wide.s32 	%rd60, %r91, 4;
	add.s64 	%rd13, %rd2, %rd60;
	setp.lt.s32 	%p24, %r129, 3;
	@%p24 bra 	$L__BB0_37;
	shl.b64 	%rd69, %rd12, 2;
	add.s64 	%rd14, %rd3, %rd69;
	add.s64 	%rd15, %rd4, %rd69;
$L__BB0_24:
	ld.global.f32 	%f87, [%rd15];
	mul.wide.s32 	%rd70, %r146, 4;
	add.s64 	%rd71, %rd4, %rd70;
	ld.global.f32 	%f88, [%rd71];
	ld.global.f32 	%f89, [%rd14];
	add.s64 	%rd72, %rd3, %rd70;
	ld.global.f32 	%f90, [%rd72];
	ld.global.f32 	%f91, [%rd13];
	add.s64 	%rd73, %rd2, %rd70;
	ld.global.f32 	%f92, [%rd73];
	mul.f32 	%f15, %f87, %f88;
	mul.f32 	%f16, %f89, %f90;
	sub.f32 	%f93, %f91, %f92;
	abs.f32 	%f17, %f93;
	mul.f32 	%f94, %f17, 0f3F22F983;
	cvt.rni.s32.f32 	%r144, %f94;
	cvt.rn.f32.s32 	%f95, %r144;
	fma.rn.f32 	%f96, %f95, 0fBFC90FDA, %f17;
	fma.rn.f32 	%f97, %f95, 0fB3A22168, %f96;
	fma.rn.f32 	%f143, %f95, 0fA7C234C5, %f97;
	abs.f32 	%f19, %f17;
	setp.ltu.f32 	%p30, %f19, 0f47CE4780;
	@%p30 bra 	$L__BB0_32;
	setp.eq.f32 	%p31, %f19, 0f7F800000;
	@%p31 bra 	$L__BB0_31;
	mov.b32 	%r31, %f17;
	mov.b64 	%rd90, 0;
	mov.b32 	%r141, 0;
	mov.u64 	%rd88, __cudart_i2opi_f;
	mov.u64 	%rd89, %rd5;
$L__BB0_27:
	.pragma "nounroll";
	ld.global.nc.u32 	%r97, [%rd88];
	shl.b32 	%r98, %r31, 8;
	or.b32  	%r99, %r98, -2147483648;
	mad.wide.u32 	%rd76, %r97, %r99, %rd90;
	shr.u64 	%rd90, %rd76, 32;
	st.local.u32 	[%rd89], %rd76;
	add.s32 	%r141, %r141, 1;
	add.s64 	%rd89, %rd89, 4;
	add.s64 	%rd88, %rd88, 4;
	setp.ne.s32 	%p32, %r141, 6;
	@%p32 bra 	$L__BB0_27;
	shr.u32 	%r100, %r31, 23;
	st.local.u32 	[%rd5+24], %rd90;
	and.b32  	%r34, %r100, 31;
	and.b32  	%r101, %r100, 224;
	add.s32 	%r102, %r101, -128;
	shr.u32 	%r103, %r102, 5;
	mul.wide.u32 	%rd77, %r103, 4;
	sub.s64 	%rd22, %rd5, %rd77;
	ld.local.u32 	%r142, [%rd22+24];
	ld.local.u32 	%r143, [%rd22+20];
	setp.eq.s32 	%p33, %r34, 0;
	@%p33 bra 	$L__BB0_30;
	shf.l.wrap.b32 	%r142, %r143, %r142, %r34;
	ld.local.u32 	%r104, [%rd22+16];
	shf.l.wrap.b32 	%r143, %r104, %r143, %r34;
$L__BB0_30:
	shr.u32 	%r105, %r142, 30;
	shf.l.wrap.b32 	%r106, %r143, %r142, 2;
	shl.b32 	%r107, %r143, 2;
	shr.u32 	%r108, %r106, 31;
	add.s32 	%r109, %r108, %r105;
	neg.s32 	%r110, %r109;
	setp.lt.s32 	%p34, %r31, 0;
	selp.b32 	%r144, %r110, %r109, %p34;
	xor.b32  	%r111, %r106, %r31;
	shr.s32 	%r112, %r106, 31;
	xor.b32  	%r113, %r112, %r106;
	xor.b32  	%r114, %r112, %r107;
	cvt.u64.u32 	%rd78, %r113;
	shl.b64 	%rd79, %rd78, 32;
	cvt.u64.u32 	%rd80, %r114;
	or.b64  	%rd81, %rd79, %rd80;
	cvt.rn.f64.s64 	%fd3, %rd81;
	mul.f64 	%fd4, %fd3, 0d3BF921FB54442D19;
	cvt.rn.f32.f64 	%f98, %fd4;
	neg.f32 	%f99, %f98;
	setp.lt.s32 	%p35, %r111, 0;
	selp.f32 	%f143, %f99, %f98, %p35;
	bra.uni 	$L__BB0_32;
$L__BB0_31:
	mov.f32 	%f100, 0f00000000;
	mul.rn.f32 	%f143, %f17, %f100;
	mov.b32 	%r144, 0;
$L__BB0_32:
	ld.param.u32 	%r130, [_Z7CalcSepPfS_S_iiPiffi_param_8];
	add.s32 	%r145, %r130, -1;
	add.s32 	%r116, %r144, 1;
	mul.rn.f32 	%f101, %f143, %f143;
	and.b32  	%r117, %r144, 1;
	setp.eq.b32 	%p36, %r117, 1;
	selp.f32 	%f102, %f143, 0f3F800000, %p36;
	fma.rn.f32 	%f103, %f101, %f102, 0f00000000;
	fma.rn.f32 	%f104, %f101, 0f37CBAC00, 0fBAB607ED;
	selp.f32 	%f105, 0fB94D4153, %f104, %p36;
	selp.f32 	%f106, 0f3C0885E4, 0f3D2AAABB, %p36;
	fma.rn.f32 	%f107, %f105, %f101, %f106;
	selp.f32 	%f108, 0fBE2AAAA8, 0fBEFFFFFF, %p36;
	fma.rn.f32 	%f109, %f107, %f101, %f108;
	fma.rn.f32 	%f110, %f109, %f103, %f102;
	and.b32  	%r118, %r116, 2;
	setp.eq.s32 	%p37, %r118, 0;
	mov.f32 	%f111, 0f00000000;
	sub.f32 	%f112, %f111, %f110;
	selp.f32 	%f113, %f110, %f112, %p37;
	fma.rn.f32 	%f114, %f16, %f113, %f15;
	abs.f32 	%f115, %f114;
	fma.rn.f32 	%f116, %f115, 0fBF000000, 0f3F000000;
	rsqrt.approx.ftz.f32 	%f117, %f116;
	mul.f32 	%f118, %f117, %f116;
	mul.f32 	%f119, %f117, 0fBF000000;
	fma.rn.f32 	%f120, %f118, %f119, 0f3F000000;
	fma.rn.f32 	%f121, %f118, %f120, %f118;
	setp.eq.f32 	%p38, %f115, 0f3F800000;
	selp.f32 	%f122, 0f00000000, %f121, %p38;
	setp.gt.f32 	%p39, %f115, 0f3F0F5C29;
	selp.f32 	%f123, %f122, %f115, %p39;
	copysign.f32 	%f124, %f114, %f123;
	mul.f32 	%f125, %f124, %f124;
	fma.rn.f32 	%f126, %f125, 0f3D10ECEF, 0f3C8B1ABB;
	fma.rn.f32 	%f127, %f126, %f125, 0f3CFC028C;
	fma.rn.f32 	%f128, %f127, %f125, 0f3D372139;
	fma.rn.f32 	%f129, %f128, %f125, 0f3D9993DB;
	fma.rn.f32 	%f130, %f129, %f125, 0f3E2AAAC6;
	mul.f32 	%f131, %f125, %f130;
	fma.rn.f32 	%f132, %f131, %f124, %f124;
	neg.f32 	%f133, %f132;
	selp.f32 	%f134, %f132, %f133, %p39;
	fma.rn.f32 	%f135, 0f3F6EE581, 0f3FD774EB, %f134;
	setp.gt.f32 	%p40, %f114, 0f3F0F5C29;
	selp.f32 	%f136, %f132, %f135, %p40;
	add.f32 	%f137, %f136, %f136;
	selp.f32 	%f138, %f137, %f136, %p39;
	sub.f32 	%f139, %f138, %f25;
	div.rn.f32 	%f23, %f139, %f1;
	setp.ge.f32 	%p41, %f23, 0f3F800000;
	@%p41 bra 	$L__BB0_36;
	setp.lt.f32 	%p42, %f23, 0f00000000;
	mov.b32 	%r145, 0;
	@%p42 bra 	$L__BB0_36;
	setp.eq.f32 	%p43, %f23, 0f00000000;
	mov.b32 	%r145, 1;
	@%p43 bra 	$L__BB0_36;
	ld.param.u32 	%r131, [_Z7CalcSepPfS_S_iiPiffi_param_8];
	add.s32 	%r121, %r131, -2;
	cvt.rn.f32.s32 	%f140, %r121;
	mul.f32 	%f141, %f23, %f140;
	cvt.rzi.s32.f32 	%r122, %f141;
	add.s32 	%r145, %r122, 1;
$L__BB0_36:
	ld.param.u64 	%rd85, [_Z7CalcSepPfS_S_iiPiffi_param_5];
	add.s32 	%r123, %r145, %r2;
	cvta.to.global.u64 	%rd82, %rd85;
	mul.wide.s32 	%rd83, %r123, 4;
	add.s64 	%rd84, %rd82, %rd83;
	ld.global.u32 	%r124, [%rd84];
	add.s32 	%r125, %r124, 1;
	st.global.u32 	[%rd84], %r125;
	add.s32 	%r146, %r146, 1;
	setp.eq.s32 	%p44, %r146, %r52;
	@%p44 bra 	$L__BB0_42;
	bra.uni 	$L__BB0_24;
$L__BB0_37:
	ld.global.f32 	%f14, [%rd13];
	mov.u64 	%rd65, __cudart_i2opi_f;
$L__BB0_38:
	mul.wide.s32 	%rd61, %r146, 4;
	add.s64 	%rd62, %rd2, %rd61;
	ld.global.f32 	%f84, [%rd62];
	sub.f32 	%f85, %f14, %f84;
	abs.f32 	%f24, %f85;
	abs.f32 	%f86, %f24;
	setp.ltu.f32 	%p25, %f86, 0f47CE4780;
	setp.eq.f32 	%p26, %f86, 0f7F800000;
	or.pred  	%p27, %p25, %p26;
	@%p27 bra 	$L__BB0_41;
	mov.b32 	%r93, %f24;
	shl.b32 	%r94, %r93, 8;
	or.b32  	%r48, %r94, -2147483648;
	mov.b64 	%rd91, 0;
	mov.b32 	%r147, 0;
$L__BB0_40:
	.pragma "nounroll";
	mul.wide.u32 	%rd64, %r147, 4;
	add.s64 	%rd66, %rd65, %rd64;
	ld.global.nc.u32 	%r95, [%rd66];
	mad.wide.u32 	%rd67, %r95, %r48, %rd91;
	shr.u64 	%rd91, %rd67, 32;
	add.s64 	%rd68, %rd5, %rd64;
	st.local.u32 	[%rd68], %rd67;
	add.s32 	%r147, %r147, 1;
	setp.ne.s32 	%p28, %r147, 6;
	@%p28 bra 	$L__BB0_40;
$L__BB0_41:
	add.s32 	%r146, %r146, 1;
	setp.ne.s32 	%p29, %r146, %r52;
	@%p29 bra 	$L__BB0_38;
$L__BB0_42:
	ret;

}


// ===== COMPILED SASS (sm_100) =====

	.target	sm_100

	.elftype	@"ET_EXEC"


//--------------------- .note.nv.tkinfo           --------------------------
	.section	.note.nv.tkinfo,"",@"SHT_NOTE"
	.sectionflags	@"SHF_NOTE_NV_TKINFO"
	.tkinfo
        /*0018*/ 	.word	0x00000002
        /*0030*/ 	.string	""
        /*0030*/ 	.string	"ptxas"
        /*0030*/ 	.string	"Cuda compilation tools, release 13.0, V13.0.88"
        /*0030*/ 	.string	"Build cuda_13.0.r13.0/compiler.36424714_0"
        /*0030*/ 	.string	"-arch sm_100 -m 64 "



//--------------------- .note.nv.cuinfo           --------------------------
	.section	.note.nv.cuinfo,"",@"SHT_NOTE"
	.sectionflags	@"SHF_NOTE_NV_CUINFO"
        /*0018*/ 	.short	0x0002
        /*001a*/ 	.short	0x0064
        /*001c*/ 	.short	0x0082
	.zero		2


//--------------------- .nv.info                  --------------------------
	.section	.nv.info,"",@"SHT_CUDA_INFO"
	.align	4


	//----- nvinfo : EIATTR_REGCOUNT
	.align		4
        /*0000*/ 	.byte	0x04, 0x2f
        /*0002*/ 	.short	(.L_2 - .L_1)
	.align		4
.L_1:
        /*0004*/ 	.word	index@(_Z7CalcSepPfS_S_iiPiffi)
        /*0008*/ 	.word	0x0000001a


	//----- nvinfo : EIATTR_FRAME_SIZE
	.align		4
.L_2:
        /*000c*/ 	.byte	0x04, 0x11
        /*000e*/ 	.short	(.L_4 - .L_3)
	.align		4
.L_3:
        /*0010*/ 	.word	index@($__internal_0_$__cuda_sm3x_div_rn_noftz_f32_slowpath)
        /*0014*/ 	.word	0x00000020


	//----- nvinfo : EIATTR_FRAME_SIZE
	.align		4
.L_4:
        /*0018*/ 	.byte	0x04, 0x11
        /*001a*/ 	.short	(.L_6 - .L_5)
	.align		4
.L_5:
        /*001c*/ 	.word	index@(_Z7CalcSepPfS_S_iiPiffi)
        /*0020*/ 	.word	0x00000020


	//----- nvinfo : EIATTR_MIN_STACK_SIZE
	.align		4
.L_6:
        /*0024*/ 	.byte	0x04, 0x12
        /*0026*/ 	.short	(.L_8 - .L_7)
	.align		4
.L_7:
        /*0028*/ 	.word	index@(_Z7CalcSepPfS_S_iiPiffi)
        /*002c*/ 	.word	0x00000020
.L_8:


//--------------------- .nv.compat                --------------------------
	.section	.nv.compat,"",@"SHT_CUDA_COMPAT_INFO"
	.align	4
        /*0000*/ 	.byte	0x02, 0x09, 0x00, 0x00, 0x02, 0x02, 0x01, 0x00, 0x02, 0x05, 0x05, 0x00, 0x03, 0x07, 0x01, 0x01
        /*0010*/ 	.byte	0x02, 0x03, 0x00, 0x00, 0x02, 0x06, 0x01, 0x00, 0x04, 0x0b, 0x08, 0x00, 0x01, 0x00, 0x00, 0x00
        /*0020*/ 	.byte	0x00, 0x00, 0x00, 0x00


//--------------------- .nv.info._Z7CalcSepPfS_S_iiPiffi --------------------------
	.section	.nv.info._Z7CalcSepPfS_S_iiPiffi,"",@"SHT_CUDA_INFO"
	.sectionflags	@""
	.align	4


	//----- nvinfo : EIATTR_CUDA_API_VERSION
	.align		4
        /*0000*/ 	.byte	0x04, 0x37
        /*0002*/ 	.short	(.L_10 - .L_9)
.L_9:
        /*0004*/ 	.word	0x00000082


	//----- nvinfo : EIATTR_KPARAM_INFO
	.align		4
.L_10:
        /*0008*/ 	.byte	0x04, 0x17
        /*000a*/ 	.short	(.L_12 - .L_11)
.L_11:
        /*000c*/ 	.word	0x00000000
        /*0010*/ 	.short	0x0008
        /*0012*/ 	.short	0x0030
        /*0014*/ 	.byte	0x00, 0xf0, 0x11, 0x00


	//----- nvinfo : EIATTR_KPARAM_INFO
	.align		4
.L_12:
        /*0018*/ 	.byte	0x04, 0x17
        /*001a*/ 	.short	(.L_14 - .L_13)
.L_13:
        /*001c*/ 	.word	0x00000000
        /*0020*/ 	.short	0x0007
        /*0022*/ 	.short	0x002c
        /*0024*/ 	.byte	0x00, 0xf0, 0x11, 0x00


	//----- nvinfo : EIATTR_KPARAM_INFO
	.align		4
.L_14:
        /*0028*/ 	.byte	0x04, 0x17
        /*002a*/ 	.short	(.L_16 - .L_15)
.L_15:
        /*002c*/ 	.word	0x00000000
        /*0030*/ 	.short	0x0006
        /*0032*/ 	.short	0x0028
        /*0034*/ 	.byte	0x00, 0xf0, 0x11, 0x00


	//----- nvinfo : EIATTR_KPARAM_INFO
	.align		4
.L_16:
        /*0038*/ 	.byte	0x04, 0x17
        /*003a*/ 	.short	(.L_18 - .L_17)
.L_17:
        /*003c*/ 	.word	0x00000000
        /*0040*/ 	.short	0x0005
        /*0042*/ 	.short	0x0020
        /*0044*/ 	.byte	0x00, 0xf5, 0x21, 0x00


	//----- nvinfo : EIATTR_KPARAM_INFO
	.align		4
.L_18:
        /*0048*/ 	.byte	0x04, 0x17
        /*004a*/ 	.short	(.L_20 - .L_19)
.L_19:
        /*004c*/ 	.word	0x00000000
        /*0050*/ 	.short	0x0004
        /*0052*/ 	.short	0x001c
        /*0054*/ 	.byte	0x00, 0xf0, 0x11, 0x00


	//----- nvinfo : EIATTR_KPARAM_INFO
	.align		4
.L_20:
        /*0058*/ 	.byte	0x04, 0x17
        /*005a*/ 	.short	(.L_22 - .L_21)
.L_21:
        /*005c*/ 	.word	0x00000000
        /*0060*/ 	.short	0x0003
        /*0062*/ 	.short	0x0018
        /*0064*/ 	.byte	0x00, 0xf0, 0x11, 0x00


	//----- nvinfo : EIATTR_KPARAM_INFO
	.align		4
.L_22:
        /*0068*/ 	.byte	0x04, 0x17
        /*006a*/ 	.short	(.L_24 - .L_23)
.L_23:
        /*006c*/ 	.word	0x00000000
        /*0070*/ 	.short	0x0002
        /*0072*/ 	.short	0x0010
        /*0074*/ 	.byte	0x00, 0xf5, 0x21, 0x00


	//----- nvinfo : EIATTR_KPARAM_INFO
	.align		4
.L_24:
        /*0078*/ 	.byte	0x04, 0x17
        /*007a*/ 	.short	(.L_26 - .L_25)
.L_25:
        /*007c*/ 	.word	0x00000000
        /*0080*/ 	.short	0x0001
        /*0082*/ 	.short	0x0008
        /*0084*/ 	.byte	0x00, 0xf5, 0x21, 0x00


	//----- nvinfo : EIATTR_KPARAM_INFO
	.align		4
.L_26:
        /*0088*/ 	.byte	0x04, 0x17
        /*008a*/ 	.short	(.L_28 - .L_27)
.L_27:
        /*008c*/ 	.word	0x00000000
        /*0090*/ 	.short	0x0000
        /*0092*/ 	.short	0x0000
        /*0094*/ 	.byte	0x00, 0xf5, 0x21, 0x00


	//----- nvinfo : EIATTR_SPARSE_MMA_MASK
	.align		4
.L_28:
        /*0098*/ 	.byte	0x03, 0x50
        /*009a*/ 	.short	0x0000


	//----- nvinfo : EIATTR_MAXREG_COUNT
	.align		4
        /*009c*/ 	.byte	0x03, 0x1b
        /*009e*/ 	.short	0x00ff


	//----- nvinfo : EIATTR_MERCURY_ISA_VERSION
	.align		4
        /*00a0*/ 	.byte	0x03, 0x5f
        /*00a2*/ 	.short	0x0101


	//----- nvinfo : EIATTR_VRC_CTA_INIT_COUNT
	.align		4
        /*00a4*/ 	.byte	0x02, 0x4a
	.zero		1
	.zero		1


	//----- nvinfo : EIATTR_EXIT_INSTR_OFFSETS
	.align		4
        /*00a8*/ 	.byte	0x04, 0x1c
        /*00aa*/ 	.short	(.L_30 - .L_29)


	//   ....[0]....
.L_29:
        /*00ac*/ 	.word	0x00000e40


	//   ....[1]....
        /*00b0*/ 	.word	0x00001a00


	//   ....[2]....
        /*00b4*/ 	.word	0x00001c10


	//----- nvinfo : EIATTR_CRS_STACK_SIZE
	.align		4
.L_30:
        /*00b8*/ 	.byte	0x04, 0x1e
        /*00ba*/ 	.short	(.L_32 - .L_31)
.L_31:
        /*00bc*/ 	.word	0x00000000


	//----- nvinfo : EIATTR_CBANK_PARAM_SIZE
	.align		4
.L_32:
        /*00c0*/ 	.byte	0x03, 0x19
        /*00c2*/ 	.short	0x0034


	//----- nvinfo : EIATTR_PARAM_CBANK
	.align		4
        /*00c4*/ 	.byte	0x04, 0x0a
        /*00c6*/ 	.short	(.L_34 - .L_33)
	.align		4
.L_33:
        /*00c8*/ 	.word	index@(.nv.constant0._Z7CalcSepPfS_S_iiPiffi)
        /*00cc*/ 	.short	0x0380
        /*00ce*/ 	.short	0x0034


	//----- nvinfo : EIATTR_SW_WAR
	.align		4
.L_34:
        /*00d0*/ 	.byte	0x04, 0x36
        /*00d2*/ 	.short	(.L_36 - .L_35)
.L_35:
        /*00d4*/ 	.word	0x00000008
.L_36:


//--------------------- .nv.callgraph             --------------------------
	.section	.nv.callgraph,"",@"SHT_CUDA_CALLGRAPH"
	.align	4
	.sectionentsize	8
	.align		4
        /*0000*/ 	.word	0x00000000
	.align		4
        /*0004*/ 	.word	0xffffffff
	.align		4
        /*0008*/ 	.word	0x00000000
	.align		4
        /*000c*/ 	.word	0xfffffffe
	.align		4
        /*0010*/ 	.word	0x00000000
	.align		4
        /*0014*/ 	.word	0xfffffffd
	.align		4
        /*0018*/ 	.word	0x00000000
	.align		4
        /*001c*/ 	.word	0xfffffffc


//--------------------- .nv.constant4             --------------------------
	.section	.nv.constant4,"a",@progbits
	.align	8
	.align		8
.nv.constant4:
        /*0000*/ 	.dword	__cudart_i2opi_f


//--------------------- .text._Z7CalcSepPfS_S_iiPiffi --------------------------
	.section	.text._Z7CalcSepPfS_S_iiPiffi,"ax",@progbits
	.align	128
        .global         _Z7CalcSepPfS_S_iiPiffi
        .type           _Z7CalcSepPfS_S_iiPiffi,@function
        .size           _Z7CalcSepPfS_S_iiPiffi,(.L_x_42 - _Z7CalcSepPfS_S_iiPiffi)
        .other          _Z7CalcSepPfS_S_iiPiffi,@"STO_CUDA_ENTRY STV_DEFAULT"
_Z7CalcSepPfS_S_iiPiffi:
.text._Z7CalcSepPfS_S_iiPiffi:
[----:B------:R-:W0:Y:S01]  /*0000*/  LDC R1, c[0x0][0x37c] ;  /* 0x0000df00ff017b82 */ /* 0x000e220000000800 */
[----:B------:R-:W1:Y:S01]  /*0010*/  S2R R14, SR_CTAID.X ;  /* 0x00000000000e7919 */ /* 0x000e620000002500 */
[----:B------:R-:W1:Y:S06]  /*0020*/  LDCU UR4, c[0x0][0x360] ;  /* 0x00006c00ff0477ac */ /* 0x000e6c0008000800 */
[----:B------:R-:W2:Y:S01]  /*0030*/  LDC.64 R12, c[0x0][0x3a8] ;  /* 0x0000ea00ff0c7b82 */ /* 0x000ea20000000a00 */
[----:B------:R-:W-:Y:S01]  /*0040*/  BSSY.RECONVERGENT B0, `(.L_x_0) ;  /* 0x00000dd000007945 */ /* 0x000fe20003800200 */
[----:B------:R-:W1:Y:S01]  /*0050*/  S2R R3, SR_TID.X ;  /* 0x0000000000037919 */ /* 0x000e620000002100 */
[----:B------:R-:W3:Y:S01]  /*0060*/  LDCU UR5, c[0x0][0x398] ;  /* 0x00007300ff0577ac */ /* 0x000ee20008000800 */
[----:B0-----:R-:W-:Y:S01]  /*0070*/  VIADD R1, R1, 0xffffffe0 ;  /* 0xffffffe001017836 */ /* 0x001fe20000000000 */
[----:B------:R-:W0:Y:S01]  /*0080*/  LDCU.64 UR6, c[0x0][0x358] ;  /* 0x00006b00ff0677ac */ /* 0x000e220008000a00 */
[----:B--2---:R-:W-:Y:S01]  /*0090*/  FADD R13, R13, -R12 ;  /* 0x8000000c0d0d7221 */ /* 0x004fe20000000000 */
[----:B-1----:R-:W-:-:S02]  /*00a0*/  IMAD R14, R14, UR4, R3 ;  /* 0x000000040e0e7c24 */ /* 0x002fc4000f8e0203 */
[----:B---3--:R-:W-:Y:S02]  /*00b0*/  IMAD.U32 R3, RZ, RZ, UR5 ;  /* 0x00000005ff037e24 */ /* 0x008fe4000f8e00ff */
[----:B------:R-:W-:-:S05]  /*00c0*/  VIADD R16, R14, 0x1 ;  /* 0x000000010e107836 */ /* 0x000fca0000000000 */
[----:B------:R-:W-:-:S13]  /*00d0*/  ISETP.GE.AND P0, PT, R16, R3, PT ;  /* 0x000000031000720c */ /* 0x000fda0003f06270 */
[----:B0-----:R-:W-:Y:S05]  /*00e0*/  @P0 BRA `(.L_x_1) ;  /* 0x0000000c00480947 */ /* 0x001fea0003800000 */
[----:B------:R-:W0:Y:S01]  /*00f0*/  LDCU UR4, c[0x0][0x3b0] ;  /* 0x00007600ff0477ac */ /* 0x000e220008000800 */
[----:B------:R-:W1:Y:S01]  /*0100*/  LDC.64 R6, c[0x0][0x380] ;  /* 0x0000e000ff067b82 */ /* 0x000e620000000a00 */
[----:B0-----:R-:W-:Y:S01]  /*0110*/  UISETP.GE.AND UP0, UPT, UR4, 0x3, UPT ;  /* 0x000000030400788c */ /* 0x001fe2000bf06270 */
[----:B-1----:R-:W-:-:S08]  /*0120*/  IMAD.WIDE R6, R14, 0x4, R6 ;  /* 0x000000040e067825 */ /* 0x002fd000078e0206 */
[----:B------:R-:W-:Y:S05]  /*0130*/  BRA.U !UP0, `(.L_x_2) ;  /* 0x0000000908b47547 */ /* 0x000fea000b800000 */
[----:B------:R-:W0:Y:S01]  /*0140*/  LDC.64 R8, c[0x0][0x388] ;  /* 0x0000e200ff087b82 */ /* 0x000e220000000a00 */
[----:B------:R-:W-:-:S06]  /*0150*/  UIADD3 UR4, UPT, UPT, UR4, -0x2, URZ ;  /* 0xfffffffe04047890 */ /* 0x000fcc000fffe0ff */
[----:B------:R-:W-:Y:S01]  /*0160*/  I2FP.F32.S32 R15, UR4 ;  /* 0x00000004000f7c45 */ /* 0x000fe20008201400 */
[----:B------:R-:W1:Y:S01]  /*0170*/  LDC.64 R10, c[0x0][0x390] ;  /* 0x0000e400ff0a7b82 */ /* 0x000e620000000a00 */
[----:B0-----:R-:W-:-:S04]  /*0180*/  IMAD.WIDE R8, R14, 0x4, R8 ;  /* 0x000000040e087825 */ /* 0x001fc800078e0208 */
[----:B-1----:R-:W-:-:S07]  /*0190*/  IMAD.WIDE R10, R14, 0x4, R10 ;  /* 0x000000040e0a7825 */ /* 0x002fce00078e020a */
.L_x_11:
[----:B0-----:R-:W0:Y:S01]  /*01a0*/  LDC.64 R4, c[0x0][0x380] ;  /* 0x0000e000ff047b82 */ /* 0x001e220000000a00 */
[----:B------:R-:W2:Y:S04]  /*01b0*/  LDG.E R12, desc[UR6][R6.64] ;  /* 0x00000006060c7981 */ /* 0x000ea8000c1e1900 */
[----:B------:R-:W3:Y:S03]  /*01c0*/  LDG.E R0, desc[UR6][R10.64] ;  /* 0x000000060a007981 */ /* 0x000ee6000c1e1900 */
[----:B------:R-:W1:Y:S01]  /*01d0*/  LDC.64 R18, c[0x0][0x390] ;  /* 0x0000e400ff127b82 */ /* 0x000e620000000a00 */
[----:B------:R-:W4:Y:S07]  /*01e0*/  LDG.E R17, desc[UR6][R8.64] ;  /* 0x0000000608117981 */ /* 0x000f2e000c1e1900 */
[----:B------:R-:W5:Y:S01]  /*01f0*/  LDC.64 R2, c[0x0][0x388] ;  /* 0x0000e200ff027b82 */ /* 0x000f620000000a00 */
[----:B0-----:R-:W-:-:S06]  /*0200*/  IMAD.WIDE R4, R16, 0x4, R4 ;  /* 0x0000000410047825 */ /* 0x001fcc00078e0204 */
[----:B------:R-:W2:Y:S01]  /*0210*/  LDG.E R5, desc[UR6][R4.64] ;  /* 0x0000000604057981 */ /* 0x000ea2000c1e1900 */
[----:B-1----:R-:W-:-:S06]  /*0220*/  IMAD.WIDE R18, R16, 0x4, R18 ;  /* 0x0000000410127825 */ /* 0x002fcc00078e0212 */
[----:B------:R-:W3:Y:S01]  /*0230*/  LDG.E R19, desc[UR6][R18.64] ;  /* 0x0000000612137981 */ /* 0x000ee2000c1e1900 */
[----:B-----5:R-:W-:-:S06]  /*0240*/  IMAD.WIDE R2, R16, 0x4, R2 ;  /* 0x0000000410027825 */ /* 0x020fcc00078e0202 */
[----:B------:R-:W4:Y:S01]  /*0250*/  LDG.E R2, desc[UR6][R2.64] ;  /* 0x0000000602027981 */ /* 0x000f22000c1e1900 */
[----:B------:R-:W-:Y:S01]  /*0260*/  BSSY.RECONVERGENT B1, `(.L_x_3) ;  /* 0x0000041000017945 */ /* 0x000fe20003800200 */
[----:B--2---:R-:W-:-:S04]  /*0270*/  FADD R23, R12, -R5 ;  /* 0x800000050c177221 */ /* 0x004fc80000000000 */
[----:B------:R-:W-:-:S04]  /*0280*/  FMUL R12, |R23|, 0.63661974668502807617 ;  /* 0x3f22f983170c7820 */ /* 0x000fc80000400200 */
[----:B------:R-:W0:Y:S01]  /*0290*/  F2I.NTZ R5, R12 ;  /* 0x0000000c00057305 */ /* 0x000e220000203100 */
[----:B------:R-:W-:Y:S01]  /*02a0*/  FSETP.GE.AND P0, PT, |R23|, 105615, PT ;  /* 0x47ce47801700780b */ /* 0x000fe20003f06200 */
[----:B---3--:R-:W-:Y:S01]  /*02b0*/  FMUL R18, R0, R19 ;  /* 0x0000001300127220 */ /* 0x008fe20000400000 */
[----:B0-----:R-:W-:-:S05]  /*02c0*/  I2FP.F32.S32 R4, R5 ;  /* 0x0000000500047245 */ /* 0x001fca0000201400 */
[----:B------:R-:W-:-:S04]  /*02d0*/  FFMA R21, R4, -1.5707962512969970703, |R23| ;  /* 0xbfc90fda04157823 */ /* 0x000fc80000000417 */
[----:B------:R-:W-:Y:S01]  /*02e0*/  FFMA R21, R4, -7.5497894158615963534e-08, R21 ;  /* 0xb3a2216804157823 */ /* 0x000fe20000000015 */
[----:B----4-:R-:W-:-:S03]  /*02f0*/  FMUL R17, R17, R2 ;  /* 0x0000000211117220 */ /* 0x010fc60000400000 */
[----:B------:R-:W-:Y:S01]  /*0300*/  FFMA R0, R4, -5.3903029534742383927e-15, R21 ;  /* 0xa7c234c504007823 */ /* 0x000fe20000000015 */
[----:B------:R-:W-:Y:S06]  /*0310*/  @!P0 BRA `(.L_x_4) ;  /* 0x0000000000d48947 */ /* 0x000fec0003800000 */
[C---:B------:R-:W-:Y:S01]  /*0320*/  FSETP.NEU.AND P0, PT, |R23|.reuse, +INF , PT ;  /* 0x7f8000001700780b */ /* 0x040fe20003f0d200 */
[----:B------:R-:W-:-:S12]  /*0330*/  FADD R20, |R23|, -RZ ;  /* 0x800000ff17147221 */ /* 0x000fd80000000200 */
[----:B------:R-:W-:Y:S05]  /*0340*/  @!P0 BRA `(.L_x_5) ;  /* 0x0000000000c08947 */ /* 0x000fea0003800000 */
[----:B------:R-:W0:Y:S01]  /*0350*/  LDC.64 R2, c[0x4][RZ] ;  /* 0x01000000ff027b82 */ /* 0x000e220000000a00 */
[----:B------:R-:W-:Y:S01]  /*0360*/  SHF.L.U32 R4, R20, 0x8, RZ ;  /* 0x0000000814047819 */ /* 0x000fe200000006ff */
[----:B------:R-:W-:Y:S01]  /*0370*/  IMAD.MOV.U32 R0, RZ, RZ, RZ ;  /* 0x000000ffff007224 */ /* 0x000fe200078e00ff */
[----:B------:R-:W-:Y:S01]  /*0380*/  UMOV UR4, URZ ;  /* 0x000000ff00047c82 */ /* 0x000fe20008000000 */
[----:B------:R-:W-:Y:S01]  /*0390*/  IMAD.MOV.U32 R12, RZ, RZ, RZ ;  /* 0x000000ffff0c7224 */ /* 0x000fe200078e00ff */
[----:B------:R-:W-:-:S07]  /*03a0*/  LOP3.LUT R21, R4, 0x80000000, RZ, 0xfc, !PT ;  /* 0x8000000004157812 */ /* 0x000fce00078efcff */
.L_x_6:
[----:B0-----:R-:W-:-:S06]  /*03b0*/  IMAD.WIDE.U32 R4, R12, 0x4, R2 ;  /* 0x000000040c047825 */ /* 0x001fcc00078e0002 */
[----:B------:R-:W2:Y:S01]  /*03c0*/  LDG.E.CONSTANT R4, desc[UR6][R4.64] ;  /* 0x0000000604047981 */ /* 0x000ea2000c1e9900 */
[C---:B-1----:R-:W-:Y:S01]  /*03d0*/  IMAD R19, R12.reuse, 0x4, R1 ;  /* 0x000000040c137824 */ /* 0x042fe200078e0201 */
[----:B------:R-:W-:-:S04]  /*03e0*/  IADD3 R12, PT, PT, R12, 0x1, RZ ;  /* 0x000000010c0c7810 */ /* 0x000fc80007ffe0ff */
[----:B------:R-:W-:Y:S01]  /*03f0*/  ISETP.NE.AND P0, PT, R12, 0x6, PT ;  /* 0x000000060c00780c */ /* 0x000fe20003f05270 */
[----:B--2---:R-:W-:-:S03]  /*0400*/  IMAD.WIDE.U32 R22, R4, R21, RZ ;  /* 0x0000001504167225 */ /* 0x004fc600078e00ff */
[----:B------:R-:W-:-:S04]  /*0410*/  IADD3 R22, P1, PT, R22, R0, RZ ;  /* 0x0000000016167210 */ /* 0x000fc80007f3e0ff */
[----:B------:R-:W-:Y:S01]  /*0420*/  IADD3.X R0, PT, PT, R23, UR4, RZ, P1, !PT ;  /* 0x0000000417007c10 */ /* 0x000fe20008ffe4ff */
[----:B------:R1:W-:Y:S04]  /*0430*/  STL [R19], R22 ;  /* 0x0000001613007387 */ /* 0x0003e80000100800 */
[----:B------:R-:W-:Y:S05]  /*0440*/  @P0 BRA `(.L_x_6) ;  /* 0xfffffffc00d80947 */ /* 0x000fea000383ffff */
[----:B------:R-:W-:Y:S01]  /*0450*/  SHF.R.U32.HI R5, RZ, 0x17, R20 ;  /* 0x00000017ff057819 */ /* 0x000fe20000011614 */
[----:B------:R0:W-:Y:S03]  /*0460*/  STL [R1+0x18], R0 ;  /* 0x0000180001007387 */ /* 0x0001e60000100800 */
[C---:B------:R-:W-:Y:S02]  /*0470*/  LOP3.LUT R2, R5.reuse, 0xe0, RZ, 0xc0, !PT ;  /* 0x000000e005027812 */ /* 0x040fe400078ec0ff */
[----:B------:R-:W-:-:S03]  /*0480*/  LOP3.LUT P0, RZ, R5, 0x1f, RZ, 0xc0, !PT ;  /* 0x0000001f05ff7812 */ /* 0x000fc6000780c0ff */
[----:B------:R-:W-:-:S05]  /*0490*/  VIADD R2, R2, 0xffffff80 ;  /* 0xffffff8002027836 */ /* 0x000fca0000000000 */
[----:B------:R-:W-:-:S05]  /*04a0*/  SHF.R.U32.HI R2, RZ, 0x5, R2 ;  /* 0x00000005ff027819 */ /* 0x000fca0000011602 */
[----:B-1----:R-:W-:-:S05]  /*04b0*/  IMAD R19, R2, -0x4, R1 ;  /* 0xfffffffc02137824 */ /* 0x002fca00078e0201 */
[----:B------:R-:W2:Y:S04]  /*04c0*/  LDL R4, [R19+0x18] ;  /* 0x0000180013047983 */ /* 0x000ea80000100800 */
[----:B------:R-:W2:Y:S04]  /*04d0*/  LDL R3, [R19+0x14] ;  /* 0x0000140013037983 */ /* 0x000ea80000100800 */
[----:B------:R-:W3:Y:S01]  /*04e0*/  @P0 LDL R2, [R19+0x10] ;  /* 0x0000100013020983 */ /* 0x000ee20000100800 */
[----:B------:R-:W-:Y:S01]  /*04f0*/  LOP3.LUT R5, R5, 0x1f, RZ, 0xc0, !PT ;  /* 0x0000001f05057812 */ /* 0x000fe200078ec0ff */
[----:B------:R-:W-:Y:S01]  /*0500*/  UMOV UR4, 0x54442d19 ;  /* 0x54442d1900047882 */ /* 0x000fe20000000000 */
[----:B------:R-:W-:-:S02]  /*0510*/  UMOV UR5, 0x3bf921fb ;  /* 0x3bf921fb00057882 */ /* 0x000fc40000000000 */
[-C--:B--2---:R-:W-:Y:S02]  /*0520*/  @P0 SHF.L.W.U32.HI R4, R3, R5.reuse, R4 ;  /* 0x0000000503040219 */ /* 0x084fe40000010e04 */
[----:B---3--:R-:W-:Y:S02]  /*0530*/  @P0 SHF.L.W.U32.HI R3, R2, R5, R3 ;  /* 0x0000000502030219 */ /* 0x008fe40000010e03 */
[----:B------:R-:W-:Y:S02]  /*0540*/  ISETP.GE.AND P0, PT, R20, RZ, PT ;  /* 0x000000ff1400720c */ /* 0x000fe40003f06270 */
[C-C-:B------:R-:W-:Y:S01]  /*0550*/  SHF.L.W.U32.HI R5, R3.reuse, 0x2, R4.reuse ;  /* 0x0000000203057819 */ /* 0x140fe20000010e04 */
[----:B------:R-:W-:Y:S01]  /*0560*/  IMAD.SHL.U32 R3, R3, 0x4, RZ ;  /* 0x0000000403037824 */ /* 0x000fe200078e00ff */
[----:B------:R-:W-:Y:S02]  /*0570*/  SHF.R.U32.HI R4, RZ, 0x1e, R4 ;  /* 0x0000001eff047819 */ /* 0x000fe40000011604 */
[----:B------:R-:W-:-:S02]  /*0580*/  SHF.R.S32.HI R12, RZ, 0x1f, R5 ;  /* 0x0000001fff0c7819 */ /* 0x000fc40000011405 */
[C---:B------:R-:W-:Y:S02]  /*0590*/  LOP3.LUT R20, R5.reuse, R20, RZ, 0x3c, !PT ;  /* 0x0000001405147212 */ /* 0x040fe400078e3cff */
[C---:B------:R-:W-:Y:S02]  /*05a0*/  LOP3.LUT R2, R12.reuse, R3, RZ, 0x3c, !PT ;  /* 0x000000030c027212 */ /* 0x040fe400078e3cff */
[----:B------:R-:W-:Y:S02]  /*05b0*/  LOP3.LUT R3, R12, R5, RZ, 0x3c, !PT ;  /* 0x000000050c037212 */ /* 0x000fe400078e3cff */
[----:B------:R-:W-:Y:S02]  /*05c0*/  LEA.HI R5, R5, R4, RZ, 0x1 ;  /* 0x0000000405057211 */ /* 0x000fe400078f08ff */
[----:B------:R-:W-:Y:S02]  /*05d0*/  ISETP.GE.AND P1, PT, R20, RZ, PT ;  /* 0x000000ff1400720c */ /* 0x000fe40003f26270 */
[----:B------:R-:W1:Y:S01]  /*05e0*/  I2F.F64.S64 R2, R2 ;  /* 0x0000000200027312 */ /* 0x000e620000301c00 */
[----:B0-----:R-:W-:-:S05]  /*05f0*/  IADD3 R0, PT, PT, -R5, RZ, RZ ;  /* 0x000000ff05007210 */ /* 0x001fca0007ffe1ff */
[----:B------:R-:W-:Y:S01]  /*0600*/  @!P0 IMAD.MOV.U32 R5, RZ, RZ, R0 ;  /* 0x000000ffff058224 */ /* 0x000fe200078e0000 */
[----:B-1----:R-:W-:-:S10]  /*0610*/  DMUL R22, R2, UR4 ;  /* 0x0000000402167c28 */ /* 0x002fd40008000000 */
[----:B------:R-:W0:Y:S02]  /*0620*/  F2F.F32.F64 R22, R22 ;  /* 0x0000001600167310 */ /* 0x000e240000301000 */
[----:B0-----:R-:W-:Y:S01]  /*0630*/  FSEL R0, -R22, R22, !P1 ;  /* 0x0000001616007208 */ /* 0x001fe20004800100 */
[----:B------:R-:W-:Y:S06]  /*0640*/  BRA `(.L_x_4) ;  /* 0x0000000000087947 */ /* 0x000fec0003800000 */
.L_x_5:
[----:B------:R-:W-:Y:S01]  /*0650*/  FMUL R0, RZ, |R23| ;  /* 0x40000017ff007220 */ /* 0x000fe20000400000 */
[----:B------:R-:W-:-:S07]  /*0660*/  IMAD.MOV.U32 R5, RZ, RZ, RZ ;  /* 0x000000ffff057224 */ /* 0x000fce00078e00ff */
.L_x_4:
[----:B------:R-:W-:Y:S05]  /*0670*/  BSYNC.RECONVERGENT B1 ;  /* 0x0000000000017941 */ /* 0x000fea0003800200 */
.L_x_3:
[----:B------:R-:W-:Y:S01]  /*0680*/  MOV R2, 0x37cbac00 ;  /* 0x37cbac0000027802 */ /* 0x000fe20000000f00 */
[----:B------:R-:W-:Y:S01]  /*0690*/  FMUL R3, R0, R0 ;  /* 0x0000000000037220 */ /* 0x000fe20000400000 */
[C---:B------:R-:W-:Y:S01]  /*06a0*/  LOP3.LUT R4, R5.reuse, 0x1, RZ, 0xc0, !PT ;  /* 0x0000000105047812 */ /* 0x040fe200078ec0ff */
[----:B------:R-:W-:Y:S02]  /*06b0*/  HFMA2 R19, -RZ, RZ, 1.541015625, -0.052001953125 ;  /* 0x3e2aaaa8ff137431 */ /* 0x000fe400000001ff */
[----:B------:R-:W-:Y:S02]  /*06c0*/  VIADD R5, R5, 0x1 ;  /* 0x0000000105057836 */ /* 0x000fe40000000000 */
[----:B------:R-:W-:Y:S01]  /*06d0*/  FFMA R2, R3, R2, -0.0013887860113754868507 ;  /* 0xbab607ed03027423 */ /* 0x000fe20000000002 */
[----:B------:R-:W-:Y:S01]  /*06e0*/  ISETP.NE.U32.AND P0, PT, R4, 0x1, PT ;  /* 0x000000010400780c */ /* 0x000fe20003f05070 */
[----:B------:R-:W-:Y:S01]  /*06f0*/  IMAD.MOV.U32 R4, RZ, RZ, 0x3c0885e4 ;  /* 0x3c0885e4ff047424 */ /* 0x000fe200078e00ff */
[----:B------:R-:W0:Y:S01]  /*0700*/  LDCU UR5, c[0x0][0x3a8] ;  /* 0x00007500ff0577ac */ /* 0x000e220008000800 */
[----:B------:R-:W-:Y:S01]  /*0710*/  LOP3.LUT P1, RZ, R5, 0x2, RZ, 0xc0, !PT ;  /* 0x0000000205ff7812 */ /* 0x000fe2000782c0ff */
[----:B------:R-:W-:Y:S01]  /*0720*/  BSSY.RECONVERGENT B1, `(.L_x_7) ;  /* 0x0000035000017945 */ /* 0x000fe20003800200 */
[----:B------:R-:W-:Y:S01]  /*0730*/  FSEL R2, R2, -0.00019574658654164522886, P0 ;  /* 0xb94d415302027808 */ /* 0x000fe20000000000 */
[----:B------:R-:W1:Y:S01]  /*0740*/  LDCU UR4, c[0x0][0x3b0] ;  /* 0x00007600ff0477ac */ /* 0x000e620008000800 */
[----:B------:R-:W-:-:S02]  /*0750*/  FSEL R4, R4, 0.041666727513074874878, !P0 ;  /* 0x3d2aaabb04047808 */ /* 0x000fc40004000000 */
[----:B------:R-:W-:Y:S02]  /*0760*/  FSEL R0, R0, 1, !P0 ;  /* 0x3f80000000007808 */ /* 0x000fe40004000000 */
[----:B------:R-:W-:Y:S01]  /*0770*/  FSEL R19, -R19, -0.4999999701976776123, !P0 ;  /* 0xbeffffff13137808 */ /* 0x000fe20004000100 */
[C---:B------:R-:W-:Y:S02]  /*0780*/  FFMA R2, R3.reuse, R2, R4 ;  /* 0x0000000203027223 */ /* 0x040fe40000000004 */
[C---:B------:R-:W-:Y:S01]  /*0790*/  FFMA R5, R3.reuse, R0, RZ ;  /* 0x0000000003057223 */ /* 0x040fe200000000ff */
[----:B------:R-:W-:Y:S01]  /*07a0*/  MUFU.RCP R4, R13 ;  /* 0x0000000d00047308 */ /* 0x000fe20000001000 */
[----:B------:R-:W-:-:S04]  /*07b0*/  FFMA R2, R3, R2, R19 ;  /* 0x0000000203027223 */ /* 0x000fc80000000013 */
[----:B------:R-:W-:Y:S01]  /*07c0*/  FFMA R0, R5, R2, R0 ;  /* 0x0000000205007223 */ /* 0x000fe20000000000 */
[----:B------:R-:W-:-:S03]  /*07d0*/  IMAD.MOV.U32 R2, RZ, RZ, 0x3f000000 ;  /* 0x3f000000ff027424 */ /* 0x000fc600078e00ff */
[----:B------:R-:W-:Y:S01]  /*07e0*/  @P1 FADD R0, RZ, -R0 ;  /* 0x80000000ff001221 */ /* 0x000fe20000000000 */
[----:B-1----:R-:W-:-:S03]  /*07f0*/  UIADD3 UR4, UPT, UPT, UR4, -0x1, URZ ;  /* 0xffffffff04047890 */ /* 0x002fc6000fffe0ff */
[----:B------:R-:W-:-:S03]  /*0800*/  FFMA R17, R18, R0, R17 ;  /* 0x0000000012117223 */ /* 0x000fc60000000011 */
[----:B------:R-:W-:Y:S02]  /*0810*/  IMAD.U32 R5, RZ, RZ, UR4 ;  /* 0x00000004ff057e24 */ /* 0x000fe4000f8e00ff */
[C---:B------:R-:W-:Y:S01]  /*0820*/  FFMA R0, |R17|.reuse, -R2, 0.5 ;  /* 0x3f00000011007423 */ /* 0x040fe20000000a02 */
[C---:B------:R-:W-:Y:S02]  /*0830*/  FSETP.NEU.AND P1, PT, |R17|.reuse, 1, PT ;  /* 0x3f8000001100780b */ /* 0x040fe40003f2d200 */
[----:B------:R-:W-:Y:S01]  /*0840*/  FSETP.GT.AND P0, PT, |R17|, 0.56000000238418579102, PT ;  /* 0x3f0f5c291100780b */ /* 0x000fe20003f04200 */
[----:B------:R-:W1:Y:S02]  /*0850*/  MUFU.RSQ R3, R0 ;  /* 0x0000000000037308 */ /* 0x000e640000001400 */
[----:B-1----:R-:W-:Y:S01]  /*0860*/  FMUL R2, R0, R3 ;  /* 0x0000000300027220 */ /* 0x002fe20000400000 */
[----:B------:R-:W-:-:S04]  /*0870*/  FMUL R3, R3, -0.5 ;  /* 0xbf00000003037820 */ /* 0x000fc80000400000 */
[----:B------:R-:W-:-:S04]  /*0880*/  FFMA R3, R2, R3, 0.5 ;  /* 0x3f00000002037423 */ /* 0x000fc80000000003 */
[----:B------:R-:W-:-:S05]  /*0890*/  FFMA R3, R2, R3, R2 ;  /* 0x0000000302037223 */ /* 0x000fca0000000002 */
[----:B------:R-:W-:Y:S01]  /*08a0*/  FSEL R2, R3, RZ, P1 ;  /* 0x000000ff03027208 */ /* 0x000fe20000800000 */
[----:B------:R-:W-:Y:S01]  /*08b0*/  IMAD.MOV.U32 R3, RZ, RZ, 0x3d10ecef ;  /* 0x3d10ecefff037424 */ /* 0x000fe200078e00ff */
[----:B------:R-:W-:Y:S02]  /*08c0*/  FSETP.GT.AND P1, PT, R17, 0.56000000238418579102, PT ;  /* 0x3f0f5c291100780b */ /* 0x000fe40003f24000 */
[----:B------:R-:W-:-:S04]  /*08d0*/  FSEL R2, R2, |R17|, P0 ;  /* 0x4000001102027208 */ /* 0x000fc80000000000 */
[----:B------:R-:W-:-:S05]  /*08e0*/  LOP3.LUT R2, R2, 0x80000000, R17, 0xb8, !PT ;  /* 0x8000000002027812 */ /* 0x000fca00078eb811 */
[----:B------:R-:W-:-:S04]  /*08f0*/  FMUL R0, R2, R2 ;  /* 0x0000000202007220 */ /* 0x000fc80000400000 */
[----:B------:R-:W-:-:S04]  /*0900*/  FFMA R3, R0, R3, 0.016980519518256187439 ;  /* 0x3c8b1abb00037423 */ /* 0x000fc80000000003 */
[----:B------:R-:W-:-:S04]  /*0910*/  FFMA R3, R0, R3, 0.030762933194637298584 ;  /* 0x3cfc028c00037423 */ /* 0x000fc80000000003 */
[----:B------:R-:W-:-:S04]  /*0920*/  FFMA R3, R0, R3, 0.044709417968988418579 ;  /* 0x3d37213900037423 */ /* 0x000fc80000000003 */
[----:B------:R-:W-:-:S04]  /*0930*/  FFMA R3, R0, R3, 0.074989043176174163818 ;  /* 0x3d9993db00037423 */ /* 0x000fc80000000003 */
[----:B------:R-:W-:-:S04]  /*0940*/  FFMA R3, R0, R3, 0.16666707396507263184 ;  /* 0x3e2aaac600037423 */ /* 0x000fc80000000003 */
[----:B------:R-:W-:-:S04]  /*0950*/  FMUL R3, R0, R3 ;  /* 0x0000000300037220 */ /* 0x000fc80000400000 */
[----:B------:R-:W-:Y:S01]  /*0960*/  FFMA R0, R2, R3, R2 ;  /* 0x0000000302007223 */ /* 0x000fe20000000002 */
[----:B------:R-:W-:-:S04]  /*0970*/  MOV R3, 0x3fd774eb ;  /* 0x3fd774eb00037802 */ /* 0x000fc80000000f00 */
[----:B------:R-:W-:-:S05]  /*0980*/  FSEL R2, R0, -R0, P0 ;  /* 0x8000000000027208 */ /* 0x000fca0000000000 */
[----:B------:R-:W-:Y:S01]  /*0990*/  @!P1 FFMA R0, R3, 0.93318945169448852539, R2 ;  /* 0x3f6ee58103009823 */ /* 0x000fe20000000002 */
[----:B------:R-:W-:-:S03]  /*09a0*/  FFMA R3, -R13, R4, 1 ;  /* 0x3f8000000d037423 */ /* 0x000fc60000000104 */
[----:B------:R-:W-:Y:S01]  /*09b0*/  @P0 FADD R0, R0, R0 ;  /* 0x0000000000000221 */ /* 0x000fe20000000000 */
[----:B------:R-:W-:-:S03]  /*09c0*/  FFMA R3, R4, R3, R4 ;  /* 0x0000000304037223 */ /* 0x000fc60000000004 */
[----:B0-----:R-:W-:-:S04]  /*09d0*/  FADD R0, R0, -UR5 ;  /* 0x8000000500007e21 */ /* 0x001fc80008000000 */
[----:B------:R-:W0:Y:S01]  /*09e0*/  FCHK P0, R0, R13 ;  /* 0x0000000d00007302 */ /* 0x000e220000000000 */
[----:B------:R-:W-:-:S04]  /*09f0*/  FFMA R2, R0, R3, RZ ;  /* 0x0000000300027223 */ /* 0x000fc800000000ff */
[----:B------:R-:W-:-:S04]  /*0a00*/  FFMA R4, -R13, R2, R0 ;  /* 0x000000020d047223 */ /* 0x000fc80000000100 */
[----:B------:R-:W-:Y:S01]  /*0a10*/  FFMA R2, R3, R4, R2 ;  /* 0x0000000403027223 */ /* 0x000fe20000000002 */
[----:B0-----:R-:W-:Y:S06]  /*0a20*/  @!P0 BRA `(.L_x_8) ;  /* 0x0000000000108947 */ /* 0x001fec0003800000 */
[----:B------:R-:W-:Y:S01]  /*0a30*/  IMAD.MOV.U32 R3, RZ, RZ, R13 ;  /* 0x000000ffff037224 */ /* 0x000fe200078e000d */
[----:B------:R-:W-:-:S07]  /*0a40*/  MOV R2, 0xa60 ;  /* 0x00000a6000027802 */ /* 0x000fce0000000f00 */
[----:B------:R-:W-:Y:S05]  /*0a50*/  CALL.REL.NOINC `($__internal_0_$__cuda_sm3x_div_rn_noftz_f32_slowpath) ;  /* 0x0000001000707944 */ /* 0x000fea0003c00000 */
[----:B------:R-:W-:-:S07]  /*0a60*/  MOV R2, R0 ;  /* 0x0000000000027202 */ /* 0x000fce0000000f00 */
.L_x_8:
[----:B------:R-:W-:Y:S05]  /*0a70*/  BSYNC.RECONVERGENT B1 ;  /* 0x0000000000017941 */ /* 0x000fea0003800200 */
.L_x_7:
[----:B------:R-:W-:Y:S01]  /*0a80*/  FSETP.GE.AND P0, PT, R2, 1, PT ;  /* 0x3f8000000200780b */ /* 0x000fe20003f06000 */
[----:B------:R-:W-:-:S12]  /*0a90*/  BSSY.RECONVERGENT B1, `(.L_x_9) ;  /* 0x000000a000017945 */ /* 0x000fd80003800200 */
[----:B------:R-:W-:Y:S05]  /*0aa0*/  @P0 BRA `(.L_x_10) ;  /* 0x0000000000200947 */ /* 0x000fea0003800000 */
[----:B------:R-:W-:Y:S01]  /*0ab0*/  FSETP.GEU.AND P0, PT, R2, RZ, PT ;  /* 0x000000ff0200720b */ /* 0x000fe20003f0e000 */
[----:B------:R-:W-:-:S12]  /*0ac0*/  IMAD.MOV.U32 R5, RZ, RZ, RZ ;  /* 0x000000ffff057224 */ /* 0x000fd800078e00ff */
[----:B------:R-:W-:Y:S05]  /*0ad0*/  @!P0 BRA `(.L_x_10) ;  /* 0x0000000000148947 */ /* 0x000fea0003800000 */
[----:B------:R-:W-:Y:S01]  /*0ae0*/  FSETP.NEU.AND P0, PT, R2, RZ, PT ;  /* 0x000000ff0200720b */ /* 0x000fe20003f0d000 */
[----:B------:R-:W-:-:S12]  /*0af0*/  IMAD.MOV.U32 R5, RZ, RZ, 0x1 ;  /* 0x00000001ff057424 */ /* 0x000fd800078e00ff */
[----:B------:R-:W-:-:S06]  /*0b00*/  @P0 FMUL R2, R15, R2 ;  /* 0x000000020f020220 */ /* 0x000fcc0000400000 */
[----:B------:R-:W0:Y:S02]  /*0b10*/  @P0 F2I.TRUNC.NTZ R2, R2 ;  /* 0x0000000200020305 */ /* 0x000e24000020f100 */
[----:B0-----:R-:W-:-:S07]  /*0b20*/  @P0 IADD3 R5, PT, PT, R2, 0x1, RZ ;  /* 0x0000000102050810 */ /* 0x001fce0007ffe0ff */
.L_x_10:
[----:B------:R-:W-:Y:S05]  /*0b30*/  BSYNC.RECONVERGENT B1 ;  /* 0x0000000000017941 */ /* 0x000fea0003800200 */
.L_x_9:
[----:B------:R-:W0:Y:S01]  /*0b40*/  LDC.64 R2, c[0x0][0x3a0] ;  /* 0x0000e800ff027b82 */ /* 0x000e220000000a00 */
[----:B------:R-:W1:Y:S02]  /*0b50*/  LDCU UR4, c[0x0][0x3b0] ;  /* 0x00007600ff0477ac */ /* 0x000e640008000800 */
[----:B-1----:R-:W-:Y:S01]  /*0b60*/  IMAD R5, R14, UR4, R5 ;  /* 0x000000040e057c24 */ /* 0x002fe2000f8e0205 */
[----:B------:R-:W1:Y:S03]  /*0b70*/  LDCU UR4, c[0x0][0x398] ;  /* 0x00007300ff0477ac */ /* 0x000e660008000800 */
[----:B0-----:R-:W-:-:S05]  /*0b80*/  IMAD.WIDE R4, R5, 0x4, R2 ;  /* 0x0000000405047825 */ /* 0x001fca00078e0202 */
[----:B------:R-:W2:Y:S01]  /*0b90*/  LDG.E R0, desc[UR6][R4.64] ;  /* 0x0000000604007981 */ /* 0x000ea2000c1e1900 */
[----:B------:R-:W-:Y:S01]  /*0ba0*/  VIADD R16, R16, 0x1 ;  /* 0x0000000110107836 */ /* 0x000fe20000000000 */
[----:B-1----:R-:W-:-:S04]  /*0bb0*/  MOV R3, UR4 ;  /* 0x0000000400037c02 */ /* 0x002fc80008000f00 */
[----:B------:R-:W-:Y:S01]  /*0bc0*/  ISETP.GE.AND P0, PT, R16, R3, PT ;  /* 0x000000031000720c */ /* 0x000fe20003f06270 */
[----:B--2---:R-:W-:-:S05]  /*0bd0*/  VIADD R17, R0, 0x1 ;  /* 0x0000000100117836 */ /* 0x004fca0000000000 */
[----:B------:R0:W-:Y:S07]  /*0be0*/  STG.E desc[UR6][R4.64], R17 ;  /* 0x0000001104007986 */ /* 0x0001ee000c101906 */
[----:B------:R-:W-:Y:S05]  /*0bf0*/  @!P0 BRA `(.L_x_11) ;  /* 0xfffffff400688947 */ /* 0x000fea000383ffff */
[----:B------:R-:W-:Y:S05]  /*0c00*/  BRA `(.L_x_1) ;  /* 0x0000000000807947 */ /* 0x000fea0003800000 */
.L_x_2:
[----:B------:R0:W5:Y:S02]  /*0c10*/  LDG.E R0, desc[UR6][R6.64] ;  /* 0x0000000606007981 */ /* 0x000164000c1e1900 */
.L_x_15:
[----:B------:R-:W1:Y:S01]  /*0c20*/  LDC.64 R4, c[0x0][0x380] ;  /* 0x0000e000ff047b82 */ /* 0x000e620000000a00 */
[----:B--2---:R-:W2:Y:S01]  /*0c30*/  LDCU UR4, c[0x0][0x398] ;  /* 0x00007300ff0477ac */ /* 0x004ea20008000800 */
[----:B-1----:R-:W-:-:S06]  /*0c40*/  IMAD.WIDE R4, R16, 0x4, R4 ;  /* 0x0000000410047825 */ /* 0x002fcc00078e0204 */
[----:B------:R-:W3:Y:S01]  /*0c50*/  LDG.E R5, desc[UR6][R4.64] ;  /* 0x0000000604057981 */ /* 0x000ee2000c1e1900 */
[----:B--2---:R-:W-:Y:S01]  /*0c60*/  IMAD.U32 R3, RZ, RZ, UR4 ;  /* 0x00000004ff037e24 */ /* 0x004fe2000f8e00ff */
[----:B------:R-:W-:Y:S01]  /*0c70*/  BSSY.RECONVERGENT B1, `(.L_x_12) ;  /* 0x0000018000017945 */ /* 0x000fe20003800200 */
[----:B------:R-:W-:-:S05]  /*0c80*/  VIADD R16, R16, 0x1 ;  /* 0x0000000110107836 */ /* 0x000fca0000000000 */
[----:B------:R-:W-:Y:S01]  /*0c90*/  ISETP.GE.AND P1, PT, R16, R3, PT ;  /* 0x000000031000720c */ /* 0x000fe20003f26270 */
[----:B---3-5:R-:W-:-:S05]  /*0ca0*/  FADD R2, R0, -R5 ;  /* 0x8000000500027221 */ /* 0x028fca0000000000 */
[----:B------:R-:W-:-:S04]  /*0cb0*/  FSETP.NEU.AND P0, PT, |R2|, +INF , PT ;  /* 0x7f8000000200780b */ /* 0x000fc80003f0d200 */
[C---:B------:R-:W-:Y:S01]  /*0cc0*/  FSETP.LTU.OR P0, PT, |R2|.reuse, 105615, !P0 ;  /* 0x47ce47800200780b */ /* 0x040fe20004709600 */
[----:B------:R-:W-:-:S12]  /*0cd0*/  FADD R2, |R2|, -RZ ;  /* 0x800000ff02027221 */ /* 0x000fd80000000200 */
[----:B------:R-:W-:Y:S05]  /*0ce0*/  @P0 BRA `(.L_x_13) ;  /* 0x0000000000400947 */ /* 0x000fea0003800000 */
[----:B------:R-:W1:Y:S01]  /*0cf0*/  LDC.64 R4, c[0x4][RZ] ;  /* 0x01000000ff047b82 */ /* 0x000e620000000a00 */
[----:B------:R-:W-:Y:S01]  /*0d00*/  SHF.L.U32 R2, R2, 0x8, RZ ;  /* 0x0000000802027819 */ /* 0x000fe200000006ff */
[----:B------:R-:W-:Y:S01]  /*0d10*/  IMAD.MOV.U32 R15, RZ, RZ, RZ ;  /* 0x000000ffff0f7224 */ /* 0x000fe200078e00ff */
[----:B------:R-:W-:Y:S01]  /*0d20*/  UMOV UR4, URZ ;  /* 0x000000ff00047c82 */ /* 0x000fe20008000000 */
[----:B------:R-:W-:Y:S01]  /*0d30*/  IMAD.MOV.U32 R10, RZ, RZ, RZ ;  /* 0x000000ffff0a7224 */ /* 0x000fe200078e00ff */
[----:B------:R-:W-:-:S07]  /*0d40*/  LOP3.LUT R17, R2, 0x80000000, RZ, 0xfc, !PT ;  /* 0x8000000002117812 */ /* 0x000fce00078efcff */
.L_x_14:
[----:B01----:R-:W-:-:S06]  /*0d50*/  IMAD.WIDE.U32 R6, R10, 0x4, R4 ;  /* 0x000000040a067825 */ /* 0x003fcc00078e0004 */
[----:B--2---:R-:W2:Y:S01]  /*0d60*/  LDG.E.CONSTANT R6, desc[UR6][R6.64] ;  /* 0x0000000606067981 */ /* 0x004ea2000c1e9900 */
[C---:B------:R-:W-:Y:S01]  /*0d70*/  LEA R2, R10.reuse, R1, 0x2 ;  /* 0x000000010a027211 */ /* 0x040fe200078e10ff */
[----:B------:R-:W-:-:S05]  /*0d80*/  VIADD R10, R10, 0x1 ;  /* 0x000000010a0a7836 */ /* 0x000fca0000000000 */
[----:B------:R-:W-:Y:S01]  /*0d90*/  ISETP.NE.AND P0, PT, R10, 0x6, PT ;  /* 0x000000060a00780c */ /* 0x000fe20003f05270 */
[----:B--2---:R-:W-:-:S03]  /*0da0*/  IMAD.WIDE.U32 R8, R6, R17, RZ ;  /* 0x0000001106087225 */ /* 0x004fc600078e00ff */
[----:B------:R-:W-:-:S04]  /*0db0*/  IADD3 R11, P2, PT, R8, R15, RZ ;  /* 0x0000000f080b7210 */ /* 0x000fc80007f5e0ff */
[----:B------:R-:W-:Y:S01]  /*0dc0*/  IADD3.X R15, PT, PT, R9, UR4, RZ, P2, !PT ;  /* 0x00000004090f7c10 */ /* 0x000fe200097fe4ff */
[----:B------:R2:W-:Y:S04]  /*0dd0*/  STL [R2], R11 ;  /* 0x0000000b02007387 */ /* 0x0005e80000100800 */
[----:B------:R-:W-:Y:S05]  /*0de0*/  @P0 BRA `(.L_x_14) ;  /* 0xfffffffc00d80947 */ /* 0x000fea000383ffff */
.L_x_13:
[----:B------:R-:W-:Y:S05]  /*0df0*/  BSYNC.RECONVERGENT B1 ;  /* 0x0000000000017941 */ /* 0x000fea0003800200 */
.L_x_12:
[----:B------:R-:W-:Y:S05]  /*0e00*/  @!P1 BRA `(.L_x_15) ;  /* 0xfffffffc00849947 */ /* 0x000fea000383ffff */
.L_x_1:
[----:B------:R-:W-:Y:S05]  /*0e10*/  BSYNC.RECONVERGENT B0 ;  /* 0x0000000000007941 */ /* 0x000fea0003800200 */
.L_x_0:
[----:B--2---:R-:W-:-:S05]  /*0e20*/  IMAD.IADD R11, R3, 0x1, -R14 ;  /* 0x00000001030b7824 */ /* 0x004fca00078e0a0e */
[----:B------:R-:W-:-:S13]  /*0e30*/  ISETP.GE.AND P0, PT, R11, R3, PT ;  /* 0x000000030b00720c */ /* 0x000fda0003f06270 */
[----:B------:R-:W-:Y:S05]  /*0e40*/  @P0 EXIT ;  /* 0x000000000000094d */ /* 0x000fea0003800000 */
[----:B------:R-:W1:Y:S01]  /*0e50*/  LDCU UR4, c[0x0][0x3b0] ;  /* 0x00007600ff0477ac */ /* 0x000e620008000800 */
[----:B0-----:R-:W0:Y:S01]  /*0e60*/  LDC.64 R4, c[0x0][0x380] ;  /* 0x0000e000ff047b82 */ /* 0x001e220000000a00 */
[----:B------:R-:W-:-:S04]  /*0e70*/  LOP3.LUT R0, RZ, R14, RZ, 0x33, !PT ;  /* 0x0000000eff007212 */ /* 0x000fc800078e33ff */
[----:B------:R-:W-:Y:S01]  /*0e80*/  IADD3 R3, PT, PT, R0, R3, RZ ;  /* 0x0000000300037210 */ /* 0x000fe20007ffe0ff */
[----:B-1----:R-:W-:-:S04]  /*0e90*/  UISETP.GE.AND UP0, UPT, UR4, 0x3, UPT ;  /* 0x000000030400788c */ /* 0x002fc8000bf06270 */
[----:B0-----:R-:W-:-:S05]  /*0ea0*/  IMAD.WIDE R4, R3, 0x4, R4 ;  /* 0x0000000403047825 */ /* 0x001fca00078e0204 */
[----:B------:R-:W-:Y:S05]  /*0eb0*/  BRA.U !UP0, `(.L_x_16) ;  /* 0x0000000908d87547 */ /* 0x000fea000b800000 */
[----:B------:R-:W0:Y:S01]  /*0ec0*/  LDCU.64 UR4, c[0x0][0x390] ;  /* 0x00007200ff0477ac */ /* 0x000e220008000a00 */
[C---:B------:R-:W-:Y:S01]  /*0ed0*/  IMAD.SHL.U32 R8, R3.reuse, 0x4, RZ ;  /* 0x0000000403087824 */ /* 0x040fe200078e00ff */
[----:B------:R-:W-:Y:S01]  /*0ee0*/  SHF.R.S32.HI R0, RZ, 0x1f, R3 ;  /* 0x0000001fff007819 */ /* 0x000fe20000011403 */
[----:B------:R-:W1:Y:S03]  /*0ef0*/  LDCU.64 UR8, c[0x0][0x388] ;  /* 0x00007100ff0877ac */ /* 0x000e660008000a00 */
[----:B------:R-:W-:Y:S02]  /*0f00*/  SHF.L.U64.HI R0, R3, 0x2, R0 ;  /* 0x0000000203007819 */ /* 0x000fe40000010200 */
[C---:B0-----:R-:W-:Y:S02]  /*0f10*/  IADD3 R6, P0, PT, R8.reuse, UR4, RZ ;  /* 0x0000000408067c10 */ /* 0x041fe4000ff1e0ff */
[----:B-1----:R-:W-:-:S02]  /*0f20*/  IADD3 R8, P1, PT, R8, UR8, RZ ;  /* 0x0000000808087c10 */ /* 0x002fc4000ff3e0ff */
[C---:B------:R-:W-:Y:S02]  /*0f30*/  IADD3.X R7, PT, PT, R0.reuse, UR5, RZ, P0, !PT ;  /* 0x0000000500077c10 */ /* 0x040fe400087fe4ff */
[----:B------:R-:W-:-:S09]  /*0f40*/  IADD3.X R9, PT, PT, R0, UR9, RZ, P1, !PT ;  /* 0x0000000900097c10 */ /* 0x000fd20008ffe4ff */
.L_x_25:
        /* <DEDUP_REMOVED lines=14> */
[----:B------:R-:W-:-:S06]  /*1030*/  FMUL R10, |R21|, 0.63661974668502807617 ;  /* 0x3f22f983150a7820 */ /* 0x000fcc0000400200 */
        /* <DEDUP_REMOVED lines=12> */
[----:B------:R-:W-:Y:S02]  /*1100*/  IMAD.SHL.U32 R2, R19, 0x100, RZ ;  /* 0x0000010013027824 */ /* 0x000fe400078e00ff */
[----:B------:R-:W-:Y:S02]  /*1110*/  HFMA2 R12, -RZ, RZ, 0, 0 ;  /* 0x00000000ff0c7431 */ /* 0x000fe400000001ff */
[----:B------:R-:W-:Y:S01]  /*1120*/  IMAD.MOV.U32 R0, RZ, RZ, R1 ;  /* 0x000000ffff007224 */ /* 0x000fe200078e0001 */
[----:B------:R-:W0:Y:S01]  /*1130*/  LDCU.64 UR8, c[0x4][URZ] ;  /* 0x01000000ff0877ac */ /* 0x000e220008000a00 */
[----:B------:R-:W-:Y:S01]  /*1140*/  LOP3.LUT R23, R2, 0x80000000, RZ, 0xfc, !PT ;  /* 0x8000000002177812 */ /* 0x000fe200078efcff */
[----:B------:R-:W-:Y:S01]  /*1150*/  UMOV UR5, URZ ;  /* 0x000000ff00057c82 */ /* 0x000fe20008000000 */
[----:B------:R-:W-:-:S05]  /*1160*/  UMOV UR4, URZ ;  /* 0x000000ff00047c82 */ /* 0x000fca0008000000 */
.L_x_20:
[----:B0-----:R-:W-:Y:S01]  /*1170*/  IMAD.U32 R16, RZ, RZ, UR8 ;  /* 0x00000008ff107e24 */ /* 0x001fe2000f8e00ff */
[----:B------:R-:W-:-:S05]  /*1180*/  MOV R17, UR9 ;  /* 0x0000000900117c02 */ /* 0x000fca0008000f00 */
[----:B------:R-:W2:Y:S01]  /*1190*/  LDG.E.CONSTANT R2, desc[UR6][R16.64] ;  /* 0x0000000610027981 */ /* 0x000ea2000c1e9900 */
[----:B------:R-:W-:Y:S02]  /*11a0*/  UIADD3 UR8, UP0, UPT, UR8, 0x4, URZ ;  /* 0x0000000408087890 */ /* 0x000fe4000ff1e0ff */
[----:B------:R-:W-:Y:S02]  /*11b0*/  UIADD3 UR4, UPT, UPT, UR4, 0x1, URZ ;  /* 0x0000000104047890 */ /* 0x000fe4000fffe0ff */
[----:B------:R-:W-:Y:S02]  /*11c0*/  UIADD3.X UR9, UPT, UPT, URZ, UR9, URZ, UP0, !UPT ;  /* 0x00000009ff097290 */ /* 0x000fe400087fe4ff */
[----:B------:R-:W-:Y:S01]  /*11d0*/  UISETP.NE.AND UP0, UPT, UR4, 0x6, UPT ;  /* 0x000000060400788c */ /* 0x000fe2000bf05270 */
[----:B--2---:R-:W-:-:S03]  /*11e0*/  IMAD.WIDE.U32 R2, R2, R23, RZ ;  /* 0x0000001702027225 */ /* 0x004fc600078e00ff */
[----:B------:R-:W-:-:S04]  /*11f0*/  IADD3 R21, P0, PT, R2, R12, RZ ;  /* 0x0000000c02157210 */ /* 0x000fc80007f1e0ff */
[----:B------:R-:W-:Y:S01]  /*1200*/  IADD3.X R12, PT, PT, R3, UR5, RZ, P0, !PT ;  /* 0x00000005030c7c10 */ /* 0x000fe200087fe4ff */
[----:B------:R0:W-:Y:S02]  /*1210*/  STL [R0], R21 ;  /* 0x0000001500007387 */ /* 0x0001e40000100800 */
[----:B0-----:R-:W-:Y:S01]  /*1220*/  VIADD R0, R0, 0x4 ;  /* 0x0000000400007836 */ /* 0x001fe20000000000 */
[----:B------:R-:W-:Y:S06]  /*1230*/  BRA.U UP0, `(.L_x_20) ;  /* 0xfffffffd00cc7547 */ /* 0x000fec000b83ffff */
[----:B------:R-:W-:Y:S01]  /*1240*/  SHF.R.U32.HI R10, RZ, 0x17, R19 ;  /* 0x00000017ff0a7819 */ /* 0x000fe20000011613 */
[----:B------:R0:W-:Y:S03]  /*1250*/  STL [R1+0x18], R12 ;  /* 0x0000180c01007387 */ /* 0x0001e60000100800 */
[C---:B------:R-:W-:Y:S02]  /*1260*/  LOP3.LUT R0, R10.reuse, 0xe0, RZ, 0xc0, !PT ;  /* 0x000000e00a007812 */ /* 0x040fe400078ec0ff */
[----:B------:R-:W-:-:S03]  /*1270*/  LOP3.LUT P0, RZ, R10, 0x1f, RZ, 0xc0, !PT ;  /* 0x0000001f0aff7812 */ /* 0x000fc6000780c0ff */
[----:B------:R-:W-:-:S05]  /*1280*/  VIADD R0, R0, 0xffffff80 ;  /* 0xffffff8000007836 */ /* 0x000fca0000000000 */
[----:B------:R-:W-:-:S05]  /*1290*/  SHF.R.U32.HI R0, RZ, 0x5, R0 ;  /* 0x00000005ff007819 */ /* 0x000fca0000011600 */
[----:B------:R-:W-:-:S05]  /*12a0*/  IMAD R20, R0, -0x4, R1 ;  /* 0xfffffffc00147824 */ /* 0x000fca00078e0201 */
        /* <DEDUP_REMOVED lines=9> */
[C---:B------:R-:W-:Y:S02]  /*1340*/  SHF.L.W.U32.HI R2, R3.reuse, 0x2, R0 ;  /* 0x0000000203027819 */ /* 0x040fe40000010e00 */
[----:B------:R-:W-:Y:S02]  /*1350*/  SHF.L.U32 R3, R3, 0x2, RZ ;  /* 0x0000000203037819 */ /* 0x000fe400000006ff */
[----:B------:R-:W-:-:S02]  /*1360*/  SHF.R.S32.HI R10, RZ, 0x1f, R2 ;  /* 0x0000001fff0a7819 */ /* 0x000fc40000011402 */
[----:B------:R-:W-:Y:S02]  /*1370*/  LOP3.LUT R19, R2, R19, RZ, 0x3c, !PT ;  /* 0x0000001302137212 */ /* 0x000fe400078e3cff */
[C---:B------:R-:W-:Y:S02]  /*1380*/  LOP3.LUT R16, R10.reuse, R3, RZ, 0x3c, !PT ;  /* 0x000000030a107212 */ /* 0x040fe400078e3cff */
[----:B------:R-:W-:Y:S02]  /*1390*/  LOP3.LUT R17, R10, R2, RZ, 0x3c, !PT ;  /* 0x000000020a117212 */ /* 0x000fe400078e3cff */
[----:B------:R-:W-:Y:S02]  /*13a0*/  SHF.R.U32.HI R3, RZ, 0x1e, R0 ;  /* 0x0000001eff037819 */ /* 0x000fe40000011600 */
[----:B------:R-:W-:Y:S02]  /*13b0*/  ISETP.GE.AND P1, PT, R19, RZ, PT ;  /* 0x000000ff1300720c */ /* 0x000fe40003f26270 */
[----:B------:R-:W1:Y:S01]  /*13c0*/  I2F.F64.S64 R16, R16 ;  /* 0x0000001000107312 */ /* 0x000e620000301c00 */
[----:B------:R-:W-:-:S05]  /*13d0*/  LEA.HI R10, R2, R3, RZ, 0x1 ;  /* 0x00000003020a7211 */ /* 0x000fca00078f08ff */
[----:B------:R-:W-:-:S04]  /*13e0*/  IMAD.MOV R0, RZ, RZ, -R10 ;  /* 0x000000ffff007224 */ /* 0x000fc800078e0a0a */
[----:B------:R-:W-:Y:S01]  /*13f0*/  @!P0 IMAD.MOV.U32 R10, RZ, RZ, R0 ;  /* 0x000000ffff0a8224 */ /* 0x000fe200078e0000 */
[----:B-1----:R-:W-:-:S10]  /*1400*/  DMUL R20, R16, UR4 ;  /* 0x0000000410147c28 */ /* 0x002fd40008000000 */
[----:B------:R-:W1:Y:S02]  /*1410*/  F2F.F32.F64 R20, R20 ;  /* 0x0000001400147310 */ /* 0x000e640000301000 */
[----:B-1----:R-:W-:Y:S01]  /*1420*/  FSEL R0, -R20, R20, !P1 ;  /* 0x0000001414007208 */ /* 0x002fe20004800100 */
[----:B0-----:R-:W-:Y:S06]  /*1430*/  BRA `(.L_x_18) ;  /* 0x0000000000087947 */ /* 0x001fec0003800000 */
.L_x_19:
[----:B------:R-:W-:Y:S01]  /*1440*/  FMUL R0, RZ, |R21| ;  /* 0x40000015ff007220 */ /* 0x000fe20000400000 */
[----:B------:R-:W-:-:S07]  /*1450*/  MOV R10, RZ ;  /* 0x000000ff000a7202 */ /* 0x000fce0000000f00 */
.L_x_18:
[----:B------:R-:W-:Y:S05]  /*1460*/  BSYNC.RECONVERGENT B0 ;  /* 0x0000000000007941 */ /* 0x000fea0003800200 */
.L_x_17:
[----:B------:R-:W-:Y:S01]  /*1470*/  LOP3.LUT R12, R10, 0x1, RZ, 0xc0, !PT ;  /* 0x000000010a0c7812 */ /* 0x000fe200078ec0ff */
[----:B------:R-:W-:Y:S02]  /*1480*/  IMAD.MOV.U32 R2, RZ, RZ, 0x37cbac00 ;  /* 0x37cbac00ff027424 */ /* 0x000fe400078e00ff */
[----:B------:R-:W-:Y:S01]  /*1490*/  FMUL R3, R0, R0 ;  /* 0x0000000000037220 */ /* 0x000fe20000400000 */
[----:B------:R-:W-:Y:S01]  /*14a0*/  IMAD.MOV.U32 R19, RZ, RZ, 0x3e2aaaa8 ;  /* 0x3e2aaaa8ff137424 */ /* 0x000fe200078e00ff */
[----:B------:R-:W-:Y:S01]  /*14b0*/  ISETP.NE.U32.AND P0, PT, R12, 0x1, PT ;  /* 0x000000010c00780c */ /* 0x000fe20003f05070 */
[----:B------:R-:W-:Y:S02]  /*14c0*/  IMAD.MOV.U32 R12, RZ, RZ, 0x3c0885e4 ;  /* 0x3c0885e4ff0c7424 */ /* 0x000fe400078e00ff */
[C---:B------:R-:W-:Y:S01]  /*14d0*/  FFMA R2, R3.reuse, R2, -0.0013887860113754868507 ;  /* 0xbab607ed03027423 */ /* 0x040fe20000000002 */
[----:B------:R-:W-:Y:S01]  /*14e0*/  IADD3 R10, PT, PT, R10, 0x1, RZ ;  /* 0x000000010a0a7810 */ /* 0x000fe20007ffe0ff */
[----:B------:R-:W0:Y:S01]  /*14f0*/  LDCU UR5, c[0x0][0x3a8] ;  /* 0x00007500ff0577ac */ /* 0x000e220008000800 */
[----:B------:R-:W-:Y:S01]  /*1500*/  FSEL R0, R0, 1, !P0 ;  /* 0x3f80000000007808 */ /* 0x000fe20004000000 */
[----:B------:R-:W-:Y:S01]  /*1510*/  BSSY.RECONVERGENT B0, `(.L_x_21) ;  /* 0x0000035000007945 */ /* 0x000fe20003800200 */
[----:B------:R-:W-:Y:S01]  /*1520*/  FSEL R2, R2, -0.00019574658654164522886, P0 ;  /* 0xb94d415302027808 */ /* 0x000fe20000000000 */
[----:B------:R-:W1:Y:S01]  /*1530*/  LDCU UR4, c[0x0][0x3b0] ;  /* 0x00007600ff0477ac */ /* 0x000e620008000800 */
[----:B------:R-:W-:Y:S01]  /*1540*/  FSEL R12, R12, 0.041666727513074874878, !P0 ;  /* 0x3d2aaabb0c0c7808 */ /* 0x000fe20004000000 */
[----:B------:R-:W-:Y:S01]  /*1550*/  FFMA R17, R3, R0, RZ ;  /* 0x0000000003117223 */ /* 0x000fe200000000ff */
[----:B------:R-:W-:-:S02]  /*1560*/  LOP3.LUT P1, RZ, R10, 0x2, RZ, 0xc0, !PT ;  /* 0x000000020aff7812 */ /* 0x000fc4000782c0ff */
[----:B------:R-:W-:Y:S01]  /*1570*/  FSEL R19, -R19, -0.4999999701976776123, !P0 ;  /* 0xbeffffff13137808 */ /* 0x000fe20004000100 */
[C---:B------:R-:W-:Y:S02]  /*1580*/  FFMA R2, R3.reuse, R2, R12 ;  /* 0x0000000203027223 */ /* 0x040fe4000000000c */
[----:B------:R-:W-:Y:S02]  /*1590*/  MUFU.RCP R12, R13 ;  /* 0x0000000d000c7308 */ /* 0x000fe40000001000 */
[----:B------:R-:W-:-:S04]  /*15a0*/  FFMA R2, R3, R2, R19 ;  /* 0x0000000203027223 */ /* 0x000fc80000000013 */
[----:B------:R-:W-:Y:S01]  /*15b0*/  FFMA R0, R17, R2, R0 ;  /* 0x0000000211007223 */ /* 0x000fe20000000000 */
[----:B------:R-:W-:-:S03]  /*15c0*/  IMAD.MOV.U32 R2, RZ, RZ, 0x3f000000 ;  /* 0x3f000000ff027424 */ /* 0x000fc600078e00ff */
[----:B------:R-:W-:Y:S01]  /*15d0*/  @P1 FADD R0, RZ, -R0 ;  /* 0x80000000ff001221 */ /* 0x000fe20000000000 */
[----:B-1----:R-:W-:-:S03]  /*15e0*/  UIADD3 UR4, UPT, UPT, UR4, -0x1, URZ ;  /* 0xffffffff04047890 */ /* 0x002fc6000fffe0ff */
[----:B------:R-:W-:-:S04]  /*15f0*/  FFMA R15, R18, R0, R15 ;  /* 0x00000000120f7223 */ /* 0x000fc8000000000f */
        /* <DEDUP_REMOVED lines=9> */
[----:B------:R-:W-:Y:S01]  /*1690*/  HFMA2 R3, -RZ, RZ, 1.265625, -5052 ;  /* 0x3d10ecefff037431 */ /* 0x000fe200000001ff */
[----:B------:R-:W-:Y:S02]  /*16a0*/  FSETP.GT.AND P1, PT, R15, 0.56000000238418579102, PT ;  /* 0x3f0f5c290f00780b */ /* 0x000fe40003f24000 */
[----:B------:R-:W-:-:S04]  /*16b0*/  FSEL R2, R2, |R15|, P0 ;  /* 0x4000000f02027208 */ /* 0x000fc80000000000 */
[----:B------:R-:W-:Y:S01]  /*16c0*/  LOP3.LUT R2, R2, 0x80000000, R15, 0xb8, !PT ;  /* 0x8000000002027812 */ /* 0x000fe200078eb80f */
[----:B------:R-:W-:-:S04]  /*16d0*/  IMAD.U32 R15, RZ, RZ, UR4 ;  /* 0x00000004ff0f7e24 */ /* 0x000fc8000f8e00ff */
        /* <DEDUP_REMOVED lines=8> */
[----:B------:R-:W-:-:S04]  /*1760*/  IMAD.MOV.U32 R3, RZ, RZ, 0x3fd774eb ;  /* 0x3fd774ebff037424 */ /* 0x000fc800078e00ff */
        /* <DEDUP_REMOVED lines=11> */
[----:B------:R-:W-:Y:S01]  /*1820*/  MOV R0, R10 ;  /* 0x0000000a00007202 */ /* 0x000fe20000000f00 */
[----:B------:R-:W-:Y:S01]  /*1830*/  IMAD.MOV.U32 R3, RZ, RZ, R13 ;  /* 0x000000ffff037224 */ /* 0x000fe200078e000d */
[----:B------:R-:W-:-:S07]  /*1840*/  MOV R2, 0x1860 ;  /* 0x0000186000027802 */ /* 0x000fce0000000f00 */
[----:B------:R-:W-:Y:S05]  /*1850*/  CALL.REL.NOINC `($__internal_0_$__cuda_sm3x_div_rn_noftz_f32_slowpath) ;  /* 0x0000000000f07944 */ /* 0x000fea0003c00000 */
.L_x_22:
[----:B------:R-:W-:Y:S05]  /*1860*/  BSYNC.RECONVERGENT B0 ;  /* 0x0000000000007941 */ /* 0x000fea0003800200 */
.L_x_21:
[----:B------:R-:W0:Y:S01]  /*1870*/  LDC.64 R2, c[0x0][0x3a0] ;  /* 0x0000e800ff027b82 */ /* 0x000e220000000a00 */
[----:B------:R-:W-:Y:S01]  /*1880*/  FSETP.GE.AND P0, PT, R0, 1, PT ;  /* 0x3f8000000000780b */ /* 0x000fe20003f06000 */
[----:B------:R-:W-:-:S12]  /*1890*/  BSSY.RECONVERGENT B0, `(.L_x_23) ;  /* 0x000000d000007945 */ /* 0x000fd80003800200 */
[----:B------:R-:W-:Y:S05]  /*18a0*/  @P0 BRA `(.L_x_24) ;  /* 0x00000000002c0947 */ /* 0x000fea0003800000 */
[----:B------:R-:W-:Y:S01]  /*18b0*/  FSETP.GEU.AND P0, PT, R0, RZ, PT ;  /* 0x000000ff0000720b */ /* 0x000fe20003f0e000 */
[----:B------:R-:W-:-:S12]  /*18c0*/  IMAD.MOV.U32 R15, RZ, RZ, RZ ;  /* 0x000000ffff0f7224 */ /* 0x000fd800078e00ff */
[----:B------:R-:W-:Y:S05]  /*18d0*/  @!P0 BRA `(.L_x_24) ;  /* 0x0000000000208947 */ /* 0x000fea0003800000 */
[----:B------:R-:W-:-:S13]  /*18e0*/  FSETP.NEU.AND P0, PT, R0, RZ, PT ;  /* 0x000000ff0000720b */ /* 0x000fda0003f0d000 */
[----:B------:R-:W1:Y:S02]  /*18f0*/  @P0 LDC R10, c[0x0][0x3b0] ;  /* 0x0000ec00ff0a0b82 */ /* 0x000e640000000800 */
[----:B-1----:R-:W-:-:S04]  /*1900*/  @P0 IADD3 R10, PT, PT, R10, -0x2, RZ ;  /* 0xfffffffe0a0a0810 */ /* 0x002fc80007ffe0ff */
[----:B------:R-:W-:-:S05]  /*1910*/  @P0 I2FP.F32.S32 R15, R10 ;  /* 0x0000000a000f0245 */ /* 0x000fca0000201400 */
[----:B------:R-:W-:Y:S01]  /*1920*/  @P0 FMUL R0, R15, R0 ;  /* 0x000000000f000220 */ /* 0x000fe20000400000 */
[----:B------:R-:W-:-:S05]  /*1930*/  IMAD.MOV.U32 R15, RZ, RZ, 0x1 ;  /* 0x00000001ff0f7424 */ /* 0x000fca00078e00ff */
[----:B------:R-:W1:Y:S02]  /*1940*/  @P0 F2I.TRUNC.NTZ R0, R0 ;  /* 0x0000000000000305 */ /* 0x000e64000020f100 */
[----:B-1----:R-:W-:-:S07]  /*1950*/  @P0 VIADD R15, R0, 0x1 ;  /* 0x00000001000f0836 */ /* 0x002fce0000000000 */
.L_x_24:
[----:B------:R-:W-:Y:S05]  /*1960*/  BSYNC.RECONVERGENT B0 ;  /* 0x0000000000007941 */ /* 0x000fea0003800200 */
.L_x_23:
[----:B------:R-:W1:Y:S02]  /*1970*/  LDCU UR4, c[0x0][0x3b0] ;  /* 0x00007600ff0477ac */ /* 0x000e640008000800 */
[----:B-1----:R-:W-:Y:S01]  /*1980*/  IMAD R15, R14, UR4, R15 ;  /* 0x000000040e0f7c24 */ /* 0x002fe2000f8e020f */
[----:B------:R-:W1:Y:S03]  /*1990*/  LDCU UR4, c[0x0][0x398] ;  /* 0x00007300ff0477ac */ /* 0x000e660008000800 */
[----:B0-----:R-:W-:-:S05]  /*19a0*/  IMAD.WIDE R2, R15, 0x4, R2 ;  /* 0x000000040f027825 */ /* 0x001fca00078e0202 */
[----:B------:R-:W2:Y:S01]  /*19b0*/  LDG.E R0, desc[UR6][R2.64] ;  /* 0x0000000602007981 */ /* 0x000ea2000c1e1900 */
[----:B------:R-:W-:-:S05]  /*19c0*/  VIADD R11, R11, 0x1 ;  /* 0x000000010b0b7836 */ /* 0x000fca0000000000 */
[----:B-1----:R-:W-:Y:S02]  /*19d0*/  ISETP.NE.AND P0, PT, R11, UR4, PT ;  /* 0x000000040b007c0c */ /* 0x002fe4000bf05270 */
[----:B--2---:R-:W-:-:S05]  /*19e0*/  IADD3 R15, PT, PT, R0, 0x1, RZ ;  /* 0x00000001000f7810 */ /* 0x004fca0007ffe0ff */
[----:B------:R0:W-:Y:S06]  /*19f0*/  STG.E desc[UR6][R2.64], R15 ;  /* 0x0000000f02007986 */ /* 0x0001ec000c101906 */
[----:B------:R-:W-:Y:S05]  /*1a00*/  @!P0 EXIT ;  /* 0x000000000000894d */ /* 0x000fea0003800000 */
[----:B------:R-:W-:Y:S05]  /*1a10*/  BRA `(.L_x_25) ;  /* 0xfffffff4004c7947 */ /* 0x000fea000383ffff */
.L_x_16:
[----:B------:R0:W5:Y:S02]  /*1a20*/  LDG.E R0, desc[UR6][R4.64] ;  /* 0x0000000604007981 */ /* 0x000164000c1e1900 */
.L_x_29:
[----:B-1----:R-:W1:Y:S01]  /*1a30*/  LDC.64 R2, c[0x0][0x380] ;  /* 0x0000e000ff027b82 */ /* 0x002e620000000a00 */
[----:B------:R-:W2:Y:S01]  /*1a40*/  LDCU UR4, c[0x0][0x398] ;  /* 0x00007300ff0477ac */ /* 0x000ea20008000800 */
[----:B-1----:R-:W-:-:S06]  /*1a50*/  IMAD.WIDE R2, R11, 0x4, R2 ;  /* 0x000000040b027825 */ /* 0x002fcc00078e0202 */
[----:B------:R-:W0:Y:S01]  /*1a60*/  LDG.E R3, desc[UR6][R2.64] ;  /* 0x0000000602037981 */ /* 0x000e22000c1e1900 */
[----:B------:R-:W-:Y:S01]  /*1a70*/  VIADD R11, R11, 0x1 ;  /* 0x000000010b0b7836 */ /* 0x000fe20000000000 */
[----:B------:R-:W-:Y:S04]  /*1a80*/  BSSY.RECONVERGENT B0, `(.L_x_26) ;  /* 0x0000017000007945 */ /* 0x000fe80003800200 */
[----:B--2---:R-:W-:Y:S01]  /*1a90*/  ISETP.NE.AND P1, PT, R11, UR4, PT ;  /* 0x000000040b007c0c */ /* 0x004fe2000bf25270 */
[----:B0----5:R-:W-:-:S05]  /*1aa0*/  FADD R4, R0, -R3 ;  /* 0x8000000300047221 */ /* 0x021fca0000000000 */
[----:B------:R-:W-:-:S04]  /*1ab0*/  FSETP.NEU.AND P0, PT, |R4|, +INF , PT ;  /* 0x7f8000000400780b */ /* 0x000fc80003f0d200 */
[C---:B------:R-:W-:Y:S01]  /*1ac0*/  FSETP.LTU.OR P0, PT, |R4|.reuse, 105615, !P0 ;  /* 0x47ce47800400780b */ /* 0x040fe20004709600 */
[----:B------:R-:W-:-:S12]  /*1ad0*/  FADD R4, |R4|, -RZ ;  /* 0x800000ff04047221 */ /* 0x000fd80000000200 */
[----:B------:R-:W-:Y:S05]  /*1ae0*/  @P0 BRA `(.L_x_27) ;  /* 0x0000000000400947 */ /* 0x000fea0003800000 */
[----:B------:R-:W0:Y:S01]  /*1af0*/  LDC.64 R6, c[0x4][RZ] ;  /* 0x01000000ff067b82 */ /* 0x000e220000000a00 */
[----:B------:R-:W-:Y:S01]  /*1b00*/  SHF.L.U32 R2, R4, 0x8, RZ ;  /* 0x0000000804027819 */ /* 0x000fe200000006ff */
[----:B------:R-:W-:Y:S01]  /*1b10*/  IMAD.MOV.U32 R13, RZ, RZ, RZ ;  /* 0x000000ffff0d7224 */ /* 0x000fe200078e00ff */
[----:B------:R-:W-:Y:S01]  /*1b20*/  UMOV UR4, URZ ;  /* 0x000000ff00047c82 */ /* 0x000fe20008000000 */
[----:B------:R-:W-:Y:S01]  /*1b30*/  IMAD.MOV.U32 R8, RZ, RZ, RZ ;  /* 0x000000ffff087224 */ /* 0x000fe200078e00ff */
[----:B------:R-:W-:-:S07]  /*1b40*/  LOP3.LUT R15, R2, 0x80000000, RZ, 0xfc, !PT ;  /* 0x80000000020f7812 */ /* 0x000fce00078efcff */
.L_x_28:
[----:B0-----:R-:W-:-:S06]  /*1b50*/  IMAD.WIDE.U32 R2, R8, 0x4, R6 ;  /* 0x0000000408027825 */ /* 0x001fcc00078e0006 */
[----:B------:R-:W2:Y:S01]  /*1b60*/  LDG.E.CONSTANT R2, desc[UR6][R2.64] ;  /* 0x0000000602027981 */ /* 0x000ea2000c1e9900 */
[C---:B-1----:R-:W-:Y:S01]  /*1b70*/  LEA R9, R8.reuse, R1, 0x2 ;  /* 0x0000000108097211 */ /* 0x042fe200078e10ff */
[----:B------:R-:W-:-:S05]  /*1b80*/  VIADD R8, R8, 0x1 ;  /* 0x0000000108087836 */ /* 0x000fca0000000000 */
[----:B------:R-:W-:Y:S01]  /*1b90*/  ISETP.NE.AND P0, PT, R8, 0x6, PT ;  /* 0x000000060800780c */ /* 0x000fe20003f05270 */
[----:B--2---:R-:W-:-:S03]  /*1ba0*/  IMAD.WIDE.U32 R4, R2, R15, RZ ;  /* 0x0000000f02047225 */ /* 0x004fc600078e00ff */
[----:B------:R-:W-:-:S04]  /*1bb0*/  IADD3 R4, P2, PT, R4, R13, RZ ;  /* 0x0000000d04047210 */ /* 0x000fc80007f5e0ff */
[----:B------:R-:W-:Y:S01]  /*1bc0*/  IADD3.X R13, PT, PT, R5, UR4, RZ, P2, !PT ;  /* 0x00000004050d7c10 */ /* 0x000fe200097fe4ff */
[----:B------:R1:W-:Y:S04]  /*1bd0*/  STL [R9], R4 ;  /* 0x0000000409007387 */ /* 0x0003e80000100800 */
[----:B------:R-:W-:Y:S05]  /*1be0*/  @P0 BRA `(.L_x_28) ;  /* 0xfffffffc00d80947 */ /* 0x000fea000383ffff */
.L_x_27:
[----:B------:R-:W-:Y:S05]  /*1bf0*/  BSYNC.RECONVERGENT B0 ;  /* 0x0000000000007941 */ /* 0x000fea0003800200 */
.L_x_26:
[----:B------:R-:W-:Y:S05]  /*1c00*/  @P1 BRA `(.L_x_29) ;  /* 0xfffffffc00881947 */ /* 0x000fea000383ffff */
[----:B------:R-:W-:Y:S05]  /*1c10*/  EXIT ;  /* 0x000000000000794d */ /* 0x000fea0003800000 */
        .weak           $__internal_0_$__cuda_sm3x_div_rn_noftz_f32_slowpath
        .type           $__internal_0_$__cuda_sm3x_div_rn_noftz_f32_slowpath,@function
        .size           $__internal_0_$__cuda_sm3x_div_rn_noftz_f32_slowpath,(.L_x_42 - $__internal_0_$__cuda_sm3x_div_rn_noftz_f32_slowpath)
$__internal_0_$__cuda_sm3x_div_rn_noftz_f32_slowpath:
[----:B------:R-:W-:Y:S01]  /*1c20*/  SHF.R.U32.HI R12, RZ, 0x17, R3 ;  /* 0x00000017ff0c7819 */ /* 0x000fe20000011603 */
[----:B------:R-:W-:Y:S01]  /*1c30*/  BSSY.RECONVERGENT B2, `(.L_x_30) ;  /* 0x0000064000027945 */ /* 0x000fe20003800200 */
[----:B------:R-:W-:Y:S02]  /*1c40*/  SHF.R.U32.HI R19, RZ, 0x17, R0 ;  /* 0x00000017ff137819 */ /* 0x000fe40000011600 */
[----:B------:R-:W-:Y:S02]  /*1c50*/  LOP3.LUT R12, R12, 0xff, RZ, 0xc0, !PT ;  /* 0x000000ff0c0c7812 */ /* 0x000fe400078ec0ff */
[----:B------:R-:W-:-:S03]  /*1c60*/  LOP3.LUT R19, R19, 0xff, RZ, 0xc0, !PT ;  /* 0x000000ff13137812 */ /* 0x000fc600078ec0ff */
[----:B------:R-:W-:Y:S01]  /*1c70*/  VIADD R18, R12, 0xffffffff ;  /* 0xffffffff0c127836 */ /* 0x000fe20000000000 */
[----:B------:R-:W-:-:S04]  /*1c80*/  IADD3 R17, PT, PT, R19, -0x1, RZ ;  /* 0xffffffff13117810 */ /* 0x000fc80007ffe0ff */
[----:B------:R-:W-:-:S04]  /*1c90*/  ISETP.GT.U32.AND P0, PT, R18, 0xfd, PT ;  /* 0x000000fd1200780c */ /* 0x000fc80003f04070 */
[----:B------:R-:W-:-:S13]  /*1ca0*/  ISETP.GT.U32.OR P0, PT, R17, 0xfd, P0 ;  /* 0x000000fd1100780c */ /* 0x000fda0000704470 */
[----:B------:R-:W-:Y:S01]  /*1cb0*/  @!P0 IMAD.MOV.U32 R17, RZ, RZ, RZ ;  /* 0x000000ffff118224 */ /* 0x000fe200078e00ff */
[----:B------:R-:W-:Y:S06]  /*1cc0*/  @!P0 BRA `(.L_x_31) ;  /* 0x0000000000648947 */ /* 0x000fec0003800000 */
[----:B------:R-:W-:Y:S02]  /*1cd0*/  FSETP.GTU.FTZ.AND P0, PT, |R0|, +INF , PT ;  /* 0x7f8000000000780b */ /* 0x000fe40003f1c200 */
[----:B------:R-:W-:-:S04]  /*1ce0*/  FSETP.GTU.FTZ.AND P1, PT, |R3|, +INF , PT ;  /* 0x7f8000000300780b */ /* 0x000fc80003f3c200 */
[----:B------:R-:W-:-:S13]  /*1cf0*/  PLOP3.LUT P0, PT, P0, P1, PT, 0xf8, 0x8f ;  /* 0x00000000008f781c */ /* 0x000fda0000703f70 */
[----:B------:R-:W-:Y:S05]  /*1d00*/  @P0 BRA `(.L_x_32) ;  /* 0x0000000400540947 */ /* 0x000fea0003800000 */
[----:B------:R-:W-:-:S13]  /*1d10*/  LOP3.LUT P0, RZ, R3, 0x7fffffff, R0, 0xc8, !PT ;  /* 0x7fffffff03ff7812 */ /* 0x000fda000780c800 */
[----:B------:R-:W-:Y:S05]  /*1d20*/  @!P0 BRA `(.L_x_33) ;  /* 0x0000000400448947 */ /* 0x000fea0003800000 */
[C---:B------:R-:W-:Y:S02]  /*1d30*/  FSETP.NEU.FTZ.AND P2, PT, |R0|.reuse, +INF , PT ;  /* 0x7f8000000000780b */ /* 0x040fe40003f5d200 */
[----:B------:R-:W-:Y:S02]  /*1d40*/  FSETP.NEU.FTZ.AND P1, PT, |R3|, +INF , PT ;  /* 0x7f8000000300780b */ /* 0x000fe40003f3d200 */
[----:B------:R-:W-:-:S11]  /*1d50*/  FSETP.NEU.FTZ.AND P0, PT, |R0|, +INF , PT ;  /* 0x7f8000000000780b */ /* 0x000fd60003f1d200 */
[----:B------:R-:W-:Y:S05]  /*1d60*/  @!P1 BRA !P2, `(.L_x_33) ;  /* 0x0000000400349947 */ /* 0x000fea0005000000 */
[----:B------:R-:W-:-:S04]  /*1d70*/  LOP3.LUT P2, RZ, R0, 0x7fffffff, RZ, 0xc0, !PT ;  /* 0x7fffffff00ff7812 */ /* 0x000fc8000784c0ff */
[----:B------:R-:W-:-:S13]  /*1d80*/  PLOP3.LUT P1, PT, P1, P2, PT, 0x2f, 0xf2 ;  /* 0x0000000000f2781c */ /* 0x000fda0000f24577 */
[----:B------:R-:W-:Y:S05]  /*1d90*/  @P1 BRA `(.L_x_34) ;  /* 0x0000000400201947 */ /* 0x000fea0003800000 */
[----:B------:R-:W-:-:S04]  /*1da0*/  LOP3.LUT P1, RZ, R3, 0x7fffffff, RZ, 0xc0, !PT ;  /* 0x7fffffff03ff7812 */ /* 0x000fc8000782c0ff */
[----:B------:R-:W-:-:S13]  /*1db0*/  PLOP3.LUT P0, PT, P0, P1, PT, 0x2f, 0xf2 ;  /* 0x0000000000f2781c */ /* 0x000fda0000702577 */
[----:B------:R-:W-:Y:S05]  /*1dc0*/  @P0 BRA `(.L_x_35) ;  /* 0x0000000400080947 */ /* 0x000fea0003800000 */
[----:B------:R-:W-:-:S05]  /*1dd0*/  VIADD R17, R19, 0xffffffff ;  /* 0xffffffff13117836 */ /* 0x000fca0000000000 */
[----:B------:R-:W-:Y:S02]  /*1de0*/  ISETP.GE.AND P0, PT, R17, RZ, PT ;  /* 0x000000ff1100720c */ /* 0x000fe40003f06270 */
[----:B------:R-:W-:-:S04]  /*1df0*/  IADD3 R17, PT, PT, R12, -0x1, RZ ;  /* 0xffffffff0c117810 */ /* 0x000fc80007ffe0ff */
[----:B------:R-:W-:-:S07]  /*1e00*/  ISETP.GE.AND P1, PT, R17, RZ, PT ;  /* 0x000000ff1100720c */ /* 0x000fce0003f26270 */
[----:B------:R-:W-:Y:S02]  /*1e10*/  @P0 IMAD.MOV.U32 R17, RZ, RZ, RZ ;  /* 0x000000ffff110224 */ /* 0x000fe400078e00ff */
[----:B------:R-:W-:Y:S01]  /*1e20*/  @!P0 FFMA R0, R0, 1.84467440737095516160e+19, RZ ;  /* 0x5f80000000008823 */ /* 0x000fe200000000ff */
[----:B------:R-:W-:-:S03]  /*1e30*/  @!P0 IMAD.MOV.U32 R17, RZ, RZ, -0x40 ;  /* 0xffffffc0ff118424 */ /* 0x000fc600078e00ff */
[----:B------:R-:W-:Y:S02]  /*1e40*/  @!P1 FFMA R3, R3, 1.84467440737095516160e+19, RZ ;  /* 0x5f80000003039823 */ /* 0x000fe400000000ff */
[----:B------:R-:W-:-:S07]  /*1e50*/  @!P1 IADD3 R17, PT, PT, R17, 0x40, RZ ;  /* 0x0000004011119810 */ /* 0x000fce0007ffe0ff */
.L_x_31:
[----:B------:R-:W-:Y:S01]  /*1e60*/  LEA R18, R12, 0xc0800000, 0x17 ;  /* 0xc08000000c127811 */ /* 0x000fe200078eb8ff */
[----:B------:R-:W-:Y:S01]  /*1e70*/  VIADD R19, R19, 0xffffff81 ;  /* 0xffffff8113137836 */ /* 0x000fe20000000000 */
[----:B------:R-:W-:Y:S03]  /*1e80*/  BSSY.RECONVERGENT B3, `(.L_x_36) ;  /* 0x0000035000037945 */ /* 0x000fe60003800200 */
[----:B------:R-:W-:Y:S02]  /*1e90*/  IMAD.IADD R20, R3, 0x1, -R18 ;  /* 0x0000000103147824 */ /* 0x000fe400078e0a12 */
[C---:B------:R-:W-:Y:S02]  /*1ea0*/  IMAD R0, R19.reuse, -0x800000, R0 ;  /* 0xff80000013007824 */ /* 0x040fe400078e0200 */
[----:B------:R0:W1:Y:S01]  /*1eb0*/  MUFU.RCP R18, R20 ;  /* 0x0000001400127308 */ /* 0x0000620000001000 */
[----:B------:R-:W-:Y:S01]  /*1ec0*/  FADD.FTZ R21, -R20, -RZ ;  /* 0x800000ff14157221 */ /* 0x000fe20000010100 */
[----:B0-----:R-:W-:-:S04]  /*1ed0*/  IADD3 R20, PT, PT, R19, 0x7f, -R12 ;  /* 0x0000007f13147810 */ /* 0x001fc80007ffe80c */
[----:B------:R-:W-:Y:S01]  /*1ee0*/  IADD3 R17, PT, PT, R20, R17, RZ ;  /* 0x0000001114117210 */ /* 0x000fe20007ffe0ff */
[----:B-1----:R-:W-:-:S04]  /*1ef0*/  FFMA R3, R18, R21, 1 ;  /* 0x3f80000012037423 */ /* 0x002fc80000000015 */
[----:B------:R-:W-:-:S04]  /*1f00*/  FFMA R3, R18, R3, R18 ;  /* 0x0000000312037223 */ /* 0x000fc80000000012 */
[----:B------:R-:W-:-:S04]  /*1f10*/  FFMA R18, R0, R3, RZ ;  /* 0x0000000300127223 */ /* 0x000fc800000000ff */
[----:B------:R-:W-:-:S04]  /*1f20*/  FFMA R22, R21, R18, R0 ;  /* 0x0000001215167223 */ /* 0x000fc80000000000 */
[----:B------:R-:W-:-:S04]  /*1f30*/  FFMA R18, R3, R22, R18 ;  /* 0x0000001603127223 */ /* 0x000fc80000000012 */
[----:B------:R-:W-:-:S04]  /*1f40*/  FFMA R21, R21, R18, R0 ;  /* 0x0000001215157223 */ /* 0x000fc80000000000 */
[----:B------:R-:W-:-:S05]  /*1f50*/  FFMA R0, R3, R21, R18 ;  /* 0x0000001503007223 */ /* 0x000fca0000000012 */
[----:B------:R-:W-:-:S04]  /*1f60*/  SHF.R.U32.HI R12, RZ, 0x17, R0 ;  /* 0x00000017ff0c7819 */ /* 0x000fc80000011600 */
[----:B------:R-:W-:-:S05]  /*1f70*/  LOP3.LUT R12, R12, 0xff, RZ, 0xc0, !PT ;  /* 0x000000ff0c0c7812 */ /* 0x000fca00078ec0ff */
[----:B------:R-:W-:-:S04]  /*1f80*/  IMAD.IADD R12, R12, 0x1, R17 ;  /* 0x000000010c0c7824 */ /* 0x000fc800078e0211 */
[----:B------:R-:W-:-:S05]  /*1f90*/  VIADD R19, R12, 0xffffffff ;  /* 0xffffffff0c137836 */ /* 0x000fca0000000000 */
[----:B------:R-:W-:-:S13]  /*1fa0*/  ISETP.GE.U32.AND P0, PT, R19, 0xfe, PT ;  /* 0x000000fe1300780c */ /* 0x000fda0003f06070 */
[----:B------:R-:W-:Y:S05]  /*1fb0*/  @!P0 BRA `(.L_x_37) ;  /* 0x0000000000808947 */ /* 0x000fea0003800000 */
[----:B------:R-:W-:-:S13]  /*1fc0*/  ISETP.GT.AND P0, PT, R12, 0xfe, PT ;  /* 0x000000fe0c00780c */ /* 0x000fda0003f04270 */
[----:B------:R-:W-:Y:S05]  /*1fd0*/  @P0 BRA `(.L_x_38) ;  /* 0x00000000006c0947 */ /* 0x000fea0003800000 */
[----:B------:R-:W-:-:S13]  /*1fe0*/  ISETP.GE.AND P0, PT, R12, 0x1, PT ;  /* 0x000000010c00780c */ /* 0x000fda0003f06270 */
[----:B------:R-:W-:Y:S05]  /*1ff0*/  @P0 BRA `(.L_x_39) ;  /* 0x0000000000740947 */ /* 0x000fea0003800000 */
[----:B------:R-:W-:Y:S02]  /*2000*/  ISETP.GE.AND P0, PT, R12, -0x18, PT ;  /* 0xffffffe80c00780c */ /* 0x000fe40003f06270 */
[----:B------:R-:W-:-:S11]  /*2010*/  LOP3.LUT R0, R0, 0x80000000, RZ, 0xc0, !PT ;  /* 0x8000000000007812 */ /* 0x000fd600078ec0ff */
[----:B------:R-:W-:Y:S05]  /*2020*/  @!P0 BRA `(.L_x_39) ;  /* 0x0000000000688947 */ /* 0x000fea0003800000 */
[CCC-:B------:R-:W-:Y:S01]  /*2030*/  FFMA.RZ R19, R3.reuse, R21.reuse, R18.reuse ;  /* 0x0000001503137223 */ /* 0x1c0fe2000000c012 */
[C---:B------:R-:W-:Y:S01]  /*2040*/  IADD3 R20, PT, PT, R12.reuse, 0x20, RZ ;  /* 0x000000200c147810 */ /* 0x040fe20007ffe0ff */
[CCC-:B------:R-:W-:Y:S01]  /*2050*/  FFMA.RP R17, R3.reuse, R21.reuse, R18.reuse ;  /* 0x0000001503117223 */ /* 0x1c0fe20000008012 */
[C---:B------:R-:W-:Y:S01]  /*2060*/  ISETP.NE.AND P2, PT, R12.reuse, RZ, PT ;  /* 0x000000ff0c00720c */ /* 0x040fe20003f45270 */
[----:B------:R-:W-:Y:S01]  /*2070*/  FFMA.RM R18, R3, R21, R18 ;  /* 0x0000001503127223 */ /* 0x000fe20000004012 */
[----:B------:R-:W-:Y:S02]  /*2080*/  LOP3.LUT R19, R19, 0x7fffff, RZ, 0xc0, !PT ;  /* 0x007fffff13137812 */ /* 0x000fe400078ec0ff */
[----:B------:R-:W-:Y:S01]  /*2090*/  ISETP.NE.AND P1, PT, R12, RZ, PT ;  /* 0x000000ff0c00720c */ /* 0x000fe20003f25270 */
[----:B------:R-:W-:Y:S01]  /*20a0*/  IMAD.MOV R12, RZ, RZ, -R12 ;  /* 0x000000ffff0c7224 */ /* 0x000fe200078e0a0c */
[----:B------:R-:W-:Y:S02]  /*20b0*/  LOP3.LUT R19, R19, 0x800000, RZ, 0xfc, !PT ;  /* 0x0080000013137812 */ /* 0x000fe400078efcff */
[----:B------:R-:W-:-:S02]  /*20c0*/  FSETP.NEU.FTZ.AND P0, PT, R17, R18, PT ;  /* 0x000000121100720b */ /* 0x000fc40003f1d000 */
[----:B------:R-:W-:Y:S02]  /*20d0*/  SHF.L.U32 R20, R19, R20, RZ ;  /* 0x0000001413147219 */ /* 0x000fe400000006ff */
[----:B------:R-:W-:Y:S02]  /*20e0*/  SEL R12, R12, RZ, P2 ;  /* 0x000000ff0c0c7207 */ /* 0x000fe40001000000 */
[----:B------:R-:W-:Y:S02]  /*20f0*/  ISETP.NE.AND P1, PT, R20, RZ, P1 ;  /* 0x000000ff1400720c */ /* 0x000fe40000f25270 */
[----:B------:R-:W-:Y:S02]  /*2100*/  SHF.R.U32.HI R12, RZ, R12, R19 ;  /* 0x0000000cff0c7219 */ /* 0x000fe40000011613 */
[----:B------:R-:W-:Y:S02]  /*2110*/  PLOP3.LUT P0, PT, P0, P1, PT, 0xf8, 0x8f ;  /* 0x00000000008f781c */ /* 0x000fe40000703f70 */
[----:B------:R-:W-:-:S02]  /*2120*/  SHF.R.U32.HI R18, RZ, 0x1, R12 ;  /* 0x00000001ff127819 */ /* 0x000fc4000001160c */
[----:B------:R-:W-:-:S04]  /*2130*/  SEL R3, RZ, 0x1, !P0 ;  /* 0x00000001ff037807 */ /* 0x000fc80004000000 */
[----:B------:R-:W-:-:S04]  /*2140*/  LOP3.LUT R3, R3, 0x1, R18, 0xf8, !PT ;  /* 0x0000000103037812 */ /* 0x000fc800078ef812 */
[----:B------:R-:W-:-:S05]  /*2150*/  LOP3.LUT R3, R3, R12, RZ, 0xc0, !PT ;  /* 0x0000000c03037212 */ /* 0x000fca00078ec0ff */
[----:B------:R-:W-:-:S05]  /*2160*/  IMAD.IADD R3, R18, 0x1, R3 ;  /* 0x0000000112037824 */ /* 0x000fca00078e0203 */
[----:B------:R-:W-:Y:S01]  /*2170*/  LOP3.LUT R0, R3, R0, RZ, 0xfc, !PT ;  /* 0x0000000003007212 */ /* 0x000fe200078efcff */
[----:B------:R-:W-:Y:S06]  /*2180*/  BRA `(.L_x_39) ;  /* 0x0000000000107947 */ /* 0x000fec0003800000 */
.L_x_38:
[----:B------:R-:W-:-:S04]  /*2190*/  LOP3.LUT R0, R0, 0x80000000, RZ, 0xc0, !PT ;  /* 0x8000000000007812 */ /* 0x000fc800078ec0ff */
[----:B------:R-:W-:Y:S01]  /*21a0*/  LOP3.LUT R0, R0, 0x7f800000, RZ, 0xfc, !PT ;  /* 0x7f80000000007812 */ /* 0x000fe200078efcff */
[----:B------:R-:W-:Y:S06]  /*21b0*/  BRA `(.L_x_39) ;  /* 0x0000000000047947 */ /* 0x000fec0003800000 */
.L_x_37:
[----:B------:R-:W-:-:S07]  /*21c0*/  LEA R0, R17, R0, 0x17 ;  /* 0x0000000011007211 */ /* 0x000fce00078eb8ff */
.L_x_39:
[----:B------:R-:W-:Y:S05]  /*21d0*/  BSYNC.RECONVERGENT B3 ;  /* 0x0000000000037941 */ /* 0x000fea0003800200 */
.L_x_36:
[----:B------:R-:W-:Y:S05]  /*21e0*/  BRA `(.L_x_40) ;  /* 0x0000000000207947 */ /* 0x000fea0003800000 */
.L_x_35:
[----:B------:R-:W-:-:S04]  /*21f0*/  LOP3.LUT R0, R3, 0x80000000, R0, 0x48, !PT ;  /* 0x8000000003007812 */ /* 0x000fc800078e4800 */
[----:B------:R-:W-:Y:S01]  /*2200*/  LOP3.LUT R0, R0, 0x7f800000, RZ, 0xfc, !PT ;  /* 0x7f80000000007812 */ /* 0x000fe200078efcff */
[----:B------:R-:W-:Y:S06]  /*2210*/  BRA `(.L_x_40) ;  /* 0x0000000000147947 */ /* 0x000fec0003800000 */
.L_x_34:
[----:B------:R-:W-:Y:S01]  /*2220*/  LOP3.LUT R0, R3, 0x80000000, R0, 0x48, !PT ;  /* 0x8000000003007812 */ /* 0x000fe200078e4800 */
[----:B------:R-:W-:Y:S06]  /*2230*/  BRA `(.L_x_40) ;  /* 0x00000000000c7947 */ /* 0x000fec0003800000 */
.L_x_33:
[----:B------:R-:W0:Y:S01]  /*2240*/  MUFU.RSQ R0, -QNAN ;  /* 0xffc0000000007908 */ /* 0x000e220000001400 */
[----:B------:R-:W-:Y:S05]  /*2250*/  BRA `(.L_x_40) ;  /* 0x0000000000047947 */ /* 0x000fea0003800000 */
.L_x_32:
[----:B------:R-:W-:-:S07]  /*2260*/  FADD.FTZ R0, R0, R3 ;  /* 0x0000000300007221 */ /* 0x000fce0000010000 */
.L_x_40:
[----:B------:R-:W-:Y:S05]  /*2270*/  BSYNC.RECONVERGENT B2 ;  /* 0x0000000000027941 */ /* 0x000fea0003800200 */
.L_x_30:
[----:B------:R-:W-:-:S04]  /*2280*/  IMAD.MOV.U32 R3, RZ, RZ, 0x0 ;  /* 0x00000000ff037424 */ /* 0x000fc800078e00ff */
[----:B0-----:R-:W-:Y:S05]  /*2290*/  RET.REL.NODEC R2 `(_Z7CalcSepPfS_S_iiPiffi) ;  /* 0xffffffdc02587950 */ /* 0x001fea0003c3ffff */
.L_x_41:
[----:B------:R-:W-:-:S00]  /*22a0*/  BRA `(.L_x_41) ;  /* 0xfffffffc00fc7947 */ /* 0x000fc0000383ffff */
[----:B------:R-:W-:-:S00]  /*22b0*/  NOP ;  /* 0x0000000000007918 */ /* 0x000fc00000000000 */
        /* <DEDUP_REMOVED lines=12> */
.L_x_42:


//--------------------- .nv.global.init           --------------------------
	.section	.nv.global.init,"aw",@progbits
	.align	4
.nv.global.init:
	.type		__cudart_i2opi_f,@object
	.size		__cudart_i2opi_f,(.L_0 - __cudart_i2opi_f)
__cudart_i2opi_f:
        /*0000*/ 	.byte	0x41, 0x90, 0x43, 0x3c, 0x99, 0x95, 0x62, 0xdb, 0xc0, 0xdd, 0x34, 0xf5, 0xd1, 0x57, 0x27, 0xfc
        /*0010*/ 	.byte	0x29, 0x15, 0x44, 0x4e, 0x6e, 0x83, 0xf9, 0xa2
.L_0:


//--------------------- .nv.shared.reserved.0     --------------------------
	.section	.nv.shared.reserved.0,"aw",@nobits
	.weak		__nv_reservedSMEM_offset_0_alias
	.size		__nv_reservedSMEM_offset_0_alias, 0, 64
	.other		__nv_reservedSMEM_offset_0_alias,@"STO_CUDA_RESERVED_SHARED STV_DEFAULT"
__nv_reservedSMEM_offset_0_alias:
	.zero		0
	.zero		64


//--------------------- .nv.constant0._Z7CalcSepPfS_S_iiPiffi --------------------------
	.section	.nv.constant0._Z7CalcSepPfS_S_iiPiffi,"a",@progbits
	.sectionflags	@""
	.align	4
.nv.constant0._Z7CalcSepPfS_S_iiPiffi:
	.zero		948


//--------------------- SYMBOLS --------------------------

	.type		.nv.reservedSmem.offset0,@object
	.size		.nv.reservedSmem.offset0,0x4
